//
// Generated by NVIDIA NVVM Compiler
//
// Compiler Build ID: CL-36424714
// Cuda compilation tools, release 13.0, V13.0.88
// Based on NVVM 20.0.0
//

.version 9.0
.target sm_100
.address_size 64

	// .globl	_Z14forward_kernelPKdS0_S0_S0_S0_PdS1_
// _ZZ15backward_kernelPKdS0_S0_S0_PdS1_S1_S1_E8d_output has been demoted
// _ZZ15backward_kernelPKdS0_S0_S0_PdS1_S1_S1_E8d_hidden has been demoted

.visible .entry _Z14forward_kernelPKdS0_S0_S0_S0_PdS1_(
	.param .u64 .ptr .align 1 _Z14forward_kernelPKdS0_S0_S0_S0_PdS1__param_0,
	.param .u64 .ptr .align 1 _Z14forward_kernelPKdS0_S0_S0_S0_PdS1__param_1,
	.param .u64 .ptr .align 1 _Z14forward_kernelPKdS0_S0_S0_S0_PdS1__param_2,
	.param .u64 .ptr .align 1 _Z14forward_kernelPKdS0_S0_S0_S0_PdS1__param_3,
	.param .u64 .ptr .align 1 _Z14forward_kernelPKdS0_S0_S0_S0_PdS1__param_4,
	.param .u64 .ptr .align 1 _Z14forward_kernelPKdS0_S0_S0_S0_PdS1__param_5,
	.param .u64 .ptr .align 1 _Z14forward_kernelPKdS0_S0_S0_S0_PdS1__param_6
)
{
	.reg .pred 	%p<5>;
	.reg .b32 	%r<10>;
	.reg .b64 	%rd<43>;
	.reg .b64 	%fd<104>;

	ld.param.u64 	%rd14, [_Z14forward_kernelPKdS0_S0_S0_S0_PdS1__param_0];
	ld.param.u64 	%rd15, [_Z14forward_kernelPKdS0_S0_S0_S0_PdS1__param_1];
	ld.param.u64 	%rd16, [_Z14forward_kernelPKdS0_S0_S0_S0_PdS1__param_2];
	ld.param.u64 	%rd17, [_Z14forward_kernelPKdS0_S0_S0_S0_PdS1__param_3];
	ld.param.u64 	%rd18, [_Z14forward_kernelPKdS0_S0_S0_S0_PdS1__param_4];
	ld.param.u64 	%rd20, [_Z14forward_kernelPKdS0_S0_S0_S0_PdS1__param_5];
	ld.param.u64 	%rd19, [_Z14forward_kernelPKdS0_S0_S0_S0_PdS1__param_6];
	cvta.to.global.u64 	%rd1, %rd20;
	mov.u32 	%r1, %tid.x;
	setp.gt.u32 	%p1, %r1, 127;
	@%p1 bra 	$L__BB0_4;
	cvta.to.global.u64 	%rd21, %rd16;
	mul.wide.u32 	%rd22, %r1, 8;
	add.s64 	%rd23, %rd21, %rd22;
	ld.global.f64 	%fd102, [%rd23];
	mul.wide.u32 	%rd24, %r1, 6272;
	cvta.to.global.u64 	%rd25, %rd15;
	add.s64 	%rd26, %rd24, %rd25;
	add.s64 	%rd40, %rd26, 64;
	cvta.to.global.u64 	%rd27, %rd14;
	add.s64 	%rd39, %rd27, 64;
	mov.b32 	%r8, 0;
$L__BB0_2:
	ld.global.f64 	%fd7, [%rd40+-64];
	ld.global.f64 	%fd8, [%rd39+-64];
	fma.rn.f64 	%fd9, %fd7, %fd8, %fd102;
	ld.global.f64 	%fd10, [%rd40+-56];
	ld.global.f64 	%fd11, [%rd39+-56];
	fma.rn.f64 	%fd12, %fd10, %fd11, %fd9;
	ld.global.f64 	%fd13, [%rd40+-48];
	ld.global.f64 	%fd14, [%rd39+-48];
	fma.rn.f64 	%fd15, %fd13, %fd14, %fd12;
	ld.global.f64 	%fd16, [%rd40+-40];
	ld.global.f64 	%fd17, [%rd39+-40];
	fma.rn.f64 	%fd18, %fd16, %fd17, %fd15;
	ld.global.f64 	%fd19, [%rd40+-32];
	ld.global.f64 	%fd20, [%rd39+-32];
	fma.rn.f64 	%fd21, %fd19, %fd20, %fd18;
	ld.global.f64 	%fd22, [%rd40+-24];
	ld.global.f64 	%fd23, [%rd39+-24];
	fma.rn.f64 	%fd24, %fd22, %fd23, %fd21;
	ld.global.f64 	%fd25, [%rd40+-16];
	ld.global.f64 	%fd26, [%rd39+-16];
	fma.rn.f64 	%fd27, %fd25, %fd26, %fd24;
	ld.global.f64 	%fd28, [%rd40+-8];
	ld.global.f64 	%fd29, [%rd39+-8];
	fma.rn.f64 	%fd30, %fd28, %fd29, %fd27;
	ld.global.f64 	%fd31, [%rd40];
	ld.global.f64 	%fd32, [%rd39];
	fma.rn.f64 	%fd33, %fd31, %fd32, %fd30;
	ld.global.f64 	%fd34, [%rd40+8];
	ld.global.f64 	%fd35, [%rd39+8];
	fma.rn.f64 	%fd36, %fd34, %fd35, %fd33;
	ld.global.f64 	%fd37, [%rd40+16];
	ld.global.f64 	%fd38, [%rd39+16];
	fma.rn.f64 	%fd39, %fd37, %fd38, %fd36;
	ld.global.f64 	%fd40, [%rd40+24];
	ld.global.f64 	%fd41, [%rd39+24];
	fma.rn.f64 	%fd42, %fd40, %fd41, %fd39;
	ld.global.f64 	%fd43, [%rd40+32];
	ld.global.f64 	%fd44, [%rd39+32];
	fma.rn.f64 	%fd45, %fd43, %fd44, %fd42;
	ld.global.f64 	%fd46, [%rd40+40];
	ld.global.f64 	%fd47, [%rd39+40];
	fma.rn.f64 	%fd48, %fd46, %fd47, %fd45;
	ld.global.f64 	%fd49, [%rd40+48];
	ld.global.f64 	%fd50, [%rd39+48];
	fma.rn.f64 	%fd51, %fd49, %fd50, %fd48;
	ld.global.f64 	%fd52, [%rd40+56];
	ld.global.f64 	%fd53, [%rd39+56];
	fma.rn.f64 	%fd102, %fd52, %fd53, %fd51;
	add.s32 	%r8, %r8, 16;
	add.s64 	%rd40, %rd40, 128;
	add.s64 	%rd39, %rd39, 128;
	setp.ne.s32 	%p2, %r8, 784;
	@%p2 bra 	$L__BB0_2;
	max.f64 	%fd54, %fd102, 0d0000000000000000;
	add.s64 	%rd29, %rd1, %rd22;
	st.global.f64 	[%rd29], %fd54;
$L__BB0_4:
	bar.sync 	0;
	setp.gt.u32 	%p3, %r1, 9;
	@%p3 bra 	$L__BB0_8;
	cvta.to.global.u64 	%rd30, %rd18;
	mul.wide.u32 	%rd31, %r1, 8;
	add.s64 	%rd32, %rd30, %rd31;
	ld.global.f64 	%fd103, [%rd32];
	mul.wide.u32 	%rd33, %r1, 1024;
	cvta.to.global.u64 	%rd34, %rd17;
	add.s64 	%rd35, %rd33, %rd34;
	add.s64 	%rd42, %rd35, 64;
	add.s64 	%rd41, %rd1, 64;
	mov.b32 	%r9, 0;
$L__BB0_6:
	ld.global.f64 	%fd55, [%rd42+-64];
	ld.global.f64 	%fd56, [%rd41+-64];
	fma.rn.f64 	%fd57, %fd55, %fd56, %fd103;
	ld.global.f64 	%fd58, [%rd42+-56];
	ld.global.f64 	%fd59, [%rd41+-56];
	fma.rn.f64 	%fd60, %fd58, %fd59, %fd57;
	ld.global.f64 	%fd61, [%rd42+-48];
	ld.global.f64 	%fd62, [%rd41+-48];
	fma.rn.f64 	%fd63, %fd61, %fd62, %fd60;
	ld.global.f64 	%fd64, [%rd42+-40];
	ld.global.f64 	%fd65, [%rd41+-40];
	fma.rn.f64 	%fd66, %fd64, %fd65, %fd63;
	ld.global.f64 	%fd67, [%rd42+-32];
	ld.global.f64 	%fd68, [%rd41+-32];
	fma.rn.f64 	%fd69, %fd67, %fd68, %fd66;
	ld.global.f64 	%fd70, [%rd42+-24];
	ld.global.f64 	%fd71, [%rd41+-24];
	fma.rn.f64 	%fd72, %fd70, %fd71, %fd69;
	ld.global.f64 	%fd73, [%rd42+-16];
	ld.global.f64 	%fd74, [%rd41+-16];
	fma.rn.f64 	%fd75, %fd73, %fd74, %fd72;
	ld.global.f64 	%fd76, [%rd42+-8];
	ld.global.f64 	%fd77, [%rd41+-8];
	fma.rn.f64 	%fd78, %fd76, %fd77, %fd75;
	ld.global.f64 	%fd79, [%rd42];
	ld.global.f64 	%fd80, [%rd41];
	fma.rn.f64 	%fd81, %fd79, %fd80, %fd78;
	ld.global.f64 	%fd82, [%rd42+8];
	ld.global.f64 	%fd83, [%rd41+8];
	fma.rn.f64 	%fd84, %fd82, %fd83, %fd81;
	ld.global.f64 	%fd85, [%rd42+16];
	ld.global.f64 	%fd86, [%rd41+16];
	fma.rn.f64 	%fd87, %fd85, %fd86, %fd84;
	ld.global.f64 	%fd88, [%rd42+24];
	ld.global.f64 	%fd89, [%rd41+24];
	fma.rn.f64 	%fd90, %fd88, %fd89, %fd87;
	ld.global.f64 	%fd91, [%rd42+32];
	ld.global.f64 	%fd92, [%rd41+32];
	fma.rn.f64 	%fd93, %fd91, %fd92, %fd90;
	ld.global.f64 	%fd94, [%rd42+40];
	ld.global.f64 	%fd95, [%rd41+40];
	fma.rn.f64 	%fd96, %fd94, %fd95, %fd93;
	ld.global.f64 	%fd97, [%rd42+48];
	ld.global.f64 	%fd98, [%rd41+48];
	fma.rn.f64 	%fd99, %fd97, %fd98, %fd96;
	ld.global.f64 	%fd100, [%rd42+56];
	ld.global.f64 	%fd101, [%rd41+56];
	fma.rn.f64 	%fd103, %fd100, %fd101, %fd99;
	add.s32 	%r9, %r9, 16;
	add.s64 	%rd42, %rd42, 128;
	add.s64 	%rd41, %rd41, 128;
	setp.ne.s32 	%p4, %r9, 128;
	@%p4 bra 	$L__BB0_6;
	cvta.to.global.u64 	%rd36, %rd19;
	add.s64 	%rd38, %rd36, %rd31;
	st.global.f64 	[%rd38], %fd103;
$L__BB0_8:
	ret;

}
	// .globl	_Z15backward_kernelPKdS0_S0_S0_PdS1_S1_S1_
.visible .entry _Z15backward_kernelPKdS0_S0_S0_PdS1_S1_S1_(
	.param .u64 .ptr .align 1 _Z15backward_kernelPKdS0_S0_S0_PdS1_S1_S1__param_0,
	.param .u64 .ptr .align 1 _Z15backward_kernelPKdS0_S0_S0_PdS1_S1_S1__param_1,
	.param .u64 .ptr .align 1 _Z15backward_kernelPKdS0_S0_S0_PdS1_S1_S1__param_2,
	.param .u64 .ptr .align 1 _Z15backward_kernelPKdS0_S0_S0_PdS1_S1_S1__param_3,
	.param .u64 .ptr .align 1 _Z15backward_kernelPKdS0_S0_S0_PdS1_S1_S1__param_4,
	.param .u64 .ptr .align 1 _Z15backward_kernelPKdS0_S0_S0_PdS1_S1_S1__param_5,
	.param .u64 .ptr .align 1 _Z15backward_kernelPKdS0_S0_S0_PdS1_S1_S1__param_6,
	.param .u64 .ptr .align 1 _Z15backward_kernelPKdS0_S0_S0_PdS1_S1_S1__param_7
)
{
	.reg .pred 	%p<8>;
	.reg .b32 	%r<16>;
	.reg .b64 	%rd<47>;
	.reg .b64 	%fd<173>;
	// demoted variable
	.shared .align 8 .b8 _ZZ15backward_kernelPKdS0_S0_S0_PdS1_S1_S1_E8d_output[80];
	// demoted variable
	.shared .align 8 .b8 _ZZ15backward_kernelPKdS0_S0_S0_PdS1_S1_S1_E8d_hidden[1024];
	ld.param.u64 	%rd15, [_Z15backward_kernelPKdS0_S0_S0_PdS1_S1_S1__param_0];
	ld.param.u64 	%rd21, [_Z15backward_kernelPKdS0_S0_S0_PdS1_S1_S1__param_1];
	ld.param.u64 	%rd16, [_Z15backward_kernelPKdS0_S0_S0_PdS1_S1_S1__param_2];
	ld.param.u64 	%rd17, [_Z15backward_kernelPKdS0_S0_S0_PdS1_S1_S1__param_3];
	ld.param.u64 	%rd18, [_Z15backward_kernelPKdS0_S0_S0_PdS1_S1_S1__param_4];
	ld.param.u64 	%rd22, [_Z15backward_kernelPKdS0_S0_S0_PdS1_S1_S1__param_5];
	ld.param.u64 	%rd19, [_Z15backward_kernelPKdS0_S0_S0_PdS1_S1_S1__param_6];
	ld.param.u64 	%rd20, [_Z15backward_kernelPKdS0_S0_S0_PdS1_S1_S1__param_7];
	cvta.to.global.u64 	%rd1, %rd22;
	cvta.to.global.u64 	%rd2, %rd21;
	mov.u32 	%r1, %tid.x;
	setp.gt.u32 	%p1, %r1, 9;
	shl.b32 	%r8, %r1, 3;
	mov.u32 	%r9, _ZZ15backward_kernelPKdS0_S0_S0_PdS1_S1_S1_E8d_output;
	add.s32 	%r2, %r9, %r8;
	@%p1 bra 	$L__BB1_2;
	cvta.to.global.u64 	%rd23, %rd16;
	cvta.to.global.u64 	%rd24, %rd17;
	mul.wide.u32 	%rd25, %r1, 8;
	add.s64 	%rd26, %rd23, %rd25;
	ld.global.f64 	%fd3, [%rd26];
	add.s64 	%rd27, %rd24, %rd25;
	ld.global.f64 	%fd4, [%rd27];
	sub.f64 	%fd5, %fd3, %fd4;
	st.shared.f64 	[%r2], %fd5;
$L__BB1_2:
	bar.sync 	0;
	setp.gt.u32 	%p2, %r1, 127;
	mov.u32 	%r11, _ZZ15backward_kernelPKdS0_S0_S0_PdS1_S1_S1_E8d_hidden;
	add.s32 	%r3, %r11, %r8;
	@%p2 bra 	$L__BB1_4;
	mul.wide.u32 	%rd28, %r1, 8;
	add.s64 	%rd29, %rd1, %rd28;
	ld.global.f64 	%fd6, [%rd29];
	ld.shared.f64 	%fd7, [_ZZ15backward_kernelPKdS0_S0_S0_PdS1_S1_S1_E8d_output];
	fma.rn.f64 	%fd8, %fd6, %fd7, 0d0000000000000000;
	ld.global.f64 	%fd9, [%rd29+1024];
	ld.shared.f64 	%fd10, [_ZZ15backward_kernelPKdS0_S0_S0_PdS1_S1_S1_E8d_output+8];
	fma.rn.f64 	%fd11, %fd9, %fd10, %fd8;
	ld.global.f64 	%fd12, [%rd29+2048];
	ld.shared.f64 	%fd13, [_ZZ15backward_kernelPKdS0_S0_S0_PdS1_S1_S1_E8d_output+16];
	fma.rn.f64 	%fd14, %fd12, %fd13, %fd11;
	ld.global.f64 	%fd15, [%rd29+3072];
	ld.shared.f64 	%fd16, [_ZZ15backward_kernelPKdS0_S0_S0_PdS1_S1_S1_E8d_output+24];
	fma.rn.f64 	%fd17, %fd15, %fd16, %fd14;
	ld.global.f64 	%fd18, [%rd29+4096];
	ld.shared.f64 	%fd19, [_ZZ15backward_kernelPKdS0_S0_S0_PdS1_S1_S1_E8d_output+32];
	fma.rn.f64 	%fd20, %fd18, %fd19, %fd17;
	ld.global.f64 	%fd21, [%rd29+5120];
	ld.shared.f64 	%fd22, [_ZZ15backward_kernelPKdS0_S0_S0_PdS1_S1_S1_E8d_output+40];
	fma.rn.f64 	%fd23, %fd21, %fd22, %fd20;
	ld.global.f64 	%fd24, [%rd29+6144];
	ld.shared.f64 	%fd25, [_ZZ15backward_kernelPKdS0_S0_S0_PdS1_S1_S1_E8d_output+48];
	fma.rn.f64 	%fd26, %fd24, %fd25, %fd23;
	ld.global.f64 	%fd27, [%rd29+7168];
	ld.shared.f64 	%fd28, [_ZZ15backward_kernelPKdS0_S0_S0_PdS1_S1_S1_E8d_output+56];
	fma.rn.f64 	%fd29, %fd27, %fd28, %fd26;
	ld.global.f64 	%fd30, [%rd29+8192];
	ld.shared.f64 	%fd31, [_ZZ15backward_kernelPKdS0_S0_S0_PdS1_S1_S1_E8d_output+64];
	fma.rn.f64 	%fd32, %fd30, %fd31, %fd29;
	ld.global.f64 	%fd33, [%rd29+9216];
	ld.shared.f64 	%fd34, [_ZZ15backward_kernelPKdS0_S0_S0_PdS1_S1_S1_E8d_output+72];
	fma.rn.f64 	%fd35, %fd33, %fd34, %fd32;
	add.s64 	%rd30, %rd2, %rd28;
	ld.global.f64 	%fd36, [%rd30];
	setp.gt.f64 	%p3, %fd36, 0d0000000000000000;
	selp.f64 	%fd37, 0d3FF0000000000000, 0d0000000000000000, %p3;
	mul.f64 	%fd38, %fd35, %fd37;
	st.shared.f64 	[%r3], %fd38;
$L__BB1_4:
	setp.gt.u32 	%p4, %r1, 9;
	bar.sync 	0;
	@%p4 bra 	$L__BB1_8;
	ld.shared.f64 	%fd39, [%r2];
	mul.f64 	%fd1, %fd39, 0d3F847AE147AE147B;
	add.s64 	%rd44, %rd2, 64;
	mul.wide.u32 	%rd31, %r1, 1024;
	add.s64 	%rd32, %rd31, %rd1;
	add.s64 	%rd43, %rd32, 64;
	mov.b32 	%r14, 0;
$L__BB1_6:
	ld.global.f64 	%fd40, [%rd44+-64];
	mul.f64 	%fd41, %fd1, %fd40;
	ld.global.f64 	%fd42, [%rd43+-64];
	sub.f64 	%fd43, %fd42, %fd41;
	st.global.f64 	[%rd43+-64], %fd43;
	ld.global.f64 	%fd44, [%rd44+-56];
	mul.f64 	%fd45, %fd1, %fd44;
	ld.global.f64 	%fd46, [%rd43+-56];
	sub.f64 	%fd47, %fd46, %fd45;
	st.global.f64 	[%rd43+-56], %fd47;
	ld.global.f64 	%fd48, [%rd44+-48];
	mul.f64 	%fd49, %fd1, %fd48;
	ld.global.f64 	%fd50, [%rd43+-48];
	sub.f64 	%fd51, %fd50, %fd49;
	st.global.f64 	[%rd43+-48], %fd51;
	ld.global.f64 	%fd52, [%rd44+-40];
	mul.f64 	%fd53, %fd1, %fd52;
	ld.global.f64 	%fd54, [%rd43+-40];
	sub.f64 	%fd55, %fd54, %fd53;
	st.global.f64 	[%rd43+-40], %fd55;
	ld.global.f64 	%fd56, [%rd44+-32];
	mul.f64 	%fd57, %fd1, %fd56;
	ld.global.f64 	%fd58, [%rd43+-32];
	sub.f64 	%fd59, %fd58, %fd57;
	st.global.f64 	[%rd43+-32], %fd59;
	ld.global.f64 	%fd60, [%rd44+-24];
	mul.f64 	%fd61, %fd1, %fd60;
	ld.global.f64 	%fd62, [%rd43+-24];
	sub.f64 	%fd63, %fd62, %fd61;
	st.global.f64 	[%rd43+-24], %fd63;
	ld.global.f64 	%fd64, [%rd44+-16];
	mul.f64 	%fd65, %fd1, %fd64;
	ld.global.f64 	%fd66, [%rd43+-16];
	sub.f64 	%fd67, %fd66, %fd65;
	st.global.f64 	[%rd43+-16], %fd67;
	ld.global.f64 	%fd68, [%rd44+-8];
	mul.f64 	%fd69, %fd1, %fd68;
	ld.global.f64 	%fd70, [%rd43+-8];
	sub.f64 	%fd71, %fd70, %fd69;
	st.global.f64 	[%rd43+-8], %fd71;
	ld.global.f64 	%fd72, [%rd44];
	mul.f64 	%fd73, %fd1, %fd72;
	ld.global.f64 	%fd74, [%rd43];
	sub.f64 	%fd75, %fd74, %fd73;
	st.global.f64 	[%rd43], %fd75;
	ld.global.f64 	%fd76, [%rd44+8];
	mul.f64 	%fd77, %fd1, %fd76;
	ld.global.f64 	%fd78, [%rd43+8];
	sub.f64 	%fd79, %fd78, %fd77;
	st.global.f64 	[%rd43+8], %fd79;
	ld.global.f64 	%fd80, [%rd44+16];
	mul.f64 	%fd81, %fd1, %fd80;
	ld.global.f64 	%fd82, [%rd43+16];
	sub.f64 	%fd83, %fd82, %fd81;
	st.global.f64 	[%rd43+16], %fd83;
	ld.global.f64 	%fd84, [%rd44+24];
	mul.f64 	%fd85, %fd1, %fd84;
	ld.global.f64 	%fd86, [%rd43+24];
	sub.f64 	%fd87, %fd86, %fd85;
	st.global.f64 	[%rd43+24], %fd87;
	ld.global.f64 	%fd88, [%rd44+32];
	mul.f64 	%fd89, %fd1, %fd88;
	ld.global.f64 	%fd90, [%rd43+32];
	sub.f64 	%fd91, %fd90, %fd89;
	st.global.f64 	[%rd43+32], %fd91;
	ld.global.f64 	%fd92, [%rd44+40];
	mul.f64 	%fd93, %fd1, %fd92;
	ld.global.f64 	%fd94, [%rd43+40];
	sub.f64 	%fd95, %fd94, %fd93;
	st.global.f64 	[%rd43+40], %fd95;
	ld.global.f64 	%fd96, [%rd44+48];
	mul.f64 	%fd97, %fd1, %fd96;
	ld.global.f64 	%fd98, [%rd43+48];
	sub.f64 	%fd99, %fd98, %fd97;
	st.global.f64 	[%rd43+48], %fd99;
	ld.global.f64 	%fd100, [%rd44+56];
	mul.f64 	%fd101, %fd1, %fd100;
	ld.global.f64 	%fd102, [%rd43+56];
	sub.f64 	%fd103, %fd102, %fd101;
	st.global.f64 	[%rd43+56], %fd103;
	add.s32 	%r14, %r14, 16;
	add.s64 	%rd44, %rd44, 128;
	add.s64 	%rd43, %rd43, 128;
	setp.ne.s32 	%p5, %r14, 128;
	@%p5 bra 	$L__BB1_6;
	cvta.to.global.u64 	%rd33, %rd20;
	mul.wide.u32 	%rd34, %r1, 8;
	add.s64 	%rd35, %rd33, %rd34;
	ld.global.f64 	%fd104, [%rd35];
	sub.f64 	%fd105, %fd104, %fd1;
	st.global.f64 	[%rd35], %fd105;
$L__BB1_8:
	setp.gt.u32 	%p6, %r1, 127;
	@%p6 bra 	$L__BB1_12;
	ld.shared.f64 	%fd106, [%r3];
	mul.f64 	%fd2, %fd106, 0d3F847AE147AE147B;
	cvta.to.global.u64 	%rd36, %rd15;
	add.s64 	%rd46, %rd36, 64;
	mul.wide.u32 	%rd37, %r1, 6272;
	cvta.to.global.u64 	%rd38, %rd18;
	add.s64 	%rd39, %rd37, %rd38;
	add.s64 	%rd45, %rd39, 64;
	mov.b32 	%r15, 0;
$L__BB1_10:
	ld.global.f64 	%fd107, [%rd46+-64];
	mul.f64 	%fd108, %fd2, %fd107;
	ld.global.f64 	%fd109, [%rd45+-64];
	sub.f64 	%fd110, %fd109, %fd108;
	st.global.f64 	[%rd45+-64], %fd110;
	ld.global.f64 	%fd111, [%rd46+-56];
	mul.f64 	%fd112, %fd2, %fd111;
	ld.global.f64 	%fd113, [%rd45+-56];
	sub.f64 	%fd114, %fd113, %fd112;
	st.global.f64 	[%rd45+-56], %fd114;
	ld.global.f64 	%fd115, [%rd46+-48];
	mul.f64 	%fd116, %fd2, %fd115;
	ld.global.f64 	%fd117, [%rd45+-48];
	sub.f64 	%fd118, %fd117, %fd116;
	st.global.f64 	[%rd45+-48], %fd118;
	ld.global.f64 	%fd119, [%rd46+-40];
	mul.f64 	%fd120, %fd2, %fd119;
	ld.global.f64 	%fd121, [%rd45+-40];
	sub.f64 	%fd122, %fd121, %fd120;
	st.global.f64 	[%rd45+-40], %fd122;
	ld.global.f64 	%fd123, [%rd46+-32];
	mul.f64 	%fd124, %fd2, %fd123;
	ld.global.f64 	%fd125, [%rd45+-32];
	sub.f64 	%fd126, %fd125, %fd124;
	st.global.f64 	[%rd45+-32], %fd126;
	ld.global.f64 	%fd127, [%rd46+-24];
	mul.f64 	%fd128, %fd2, %fd127;
	ld.global.f64 	%fd129, [%rd45+-24];
	sub.f64 	%fd130, %fd129, %fd128;
	st.global.f64 	[%rd45+-24], %fd130;
	ld.global.f64 	%fd131, [%rd46+-16];
	mul.f64 	%fd132, %fd2, %fd131;
	ld.global.f64 	%fd133, [%rd45+-16];
	sub.f64 	%fd134, %fd133, %fd132;
	st.global.f64 	[%rd45+-16], %fd134;
	ld.global.f64 	%fd135, [%rd46+-8];
	mul.f64 	%fd136, %fd2, %fd135;
	ld.global.f64 	%fd137, [%rd45+-8];
	sub.f64 	%fd138, %fd137, %fd136;
	st.global.f64 	[%rd45+-8], %fd138;
	ld.global.f64 	%fd139, [%rd46];
	mul.f64 	%fd140, %fd2, %fd139;
	ld.global.f64 	%fd141, [%rd45];
	sub.f64 	%fd142, %fd141, %fd140;
	st.global.f64 	[%rd45], %fd142;
	ld.global.f64 	%fd143, [%rd46+8];
	mul.f64 	%fd144, %fd2, %fd143;
	ld.global.f64 	%fd145, [%rd45+8];
	sub.f64 	%fd146, %fd145, %fd144;
	st.global.f64 	[%rd45+8], %fd146;
	ld.global.f64 	%fd147, [%rd46+16];
	mul.f64 	%fd148, %fd2, %fd147;
	ld.global.f64 	%fd149, [%rd45+16];
	sub.f64 	%fd150, %fd149, %fd148;
	st.global.f64 	[%rd45+16], %fd150;
	ld.global.f64 	%fd151, [%rd46+24];
	mul.f64 	%fd152, %fd2, %fd151;
	ld.global.f64 	%fd153, [%rd45+24];
	sub.f64 	%fd154, %fd153, %fd152;
	st.global.f64 	[%rd45+24], %fd154;
	ld.global.f64 	%fd155, [%rd46+32];
	mul.f64 	%fd156, %fd2, %fd155;
	ld.global.f64 	%fd157, [%rd45+32];
	sub.f64 	%fd158, %fd157, %fd156;
	st.global.f64 	[%rd45+32], %fd158;
	ld.global.f64 	%fd159, [%rd46+40];
	mul.f64 	%fd160, %fd2, %fd159;
	ld.global.f64 	%fd161, [%rd45+40];
	sub.f64 	%fd162, %fd161, %fd160;
	st.global.f64 	[%rd45+40], %fd162;
	ld.global.f64 	%fd163, [%rd46+48];
	mul.f64 	%fd164, %fd2, %fd163;
	ld.global.f64 	%fd165, [%rd45+48];
	sub.f64 	%fd166, %fd165, %fd164;
	st.global.f64 	[%rd45+48], %fd166;
	ld.global.f64 	%fd167, [%rd46+56];
	mul.f64 	%fd168, %fd2, %fd167;
	ld.global.f64 	%fd169, [%rd45+56];
	sub.f64 	%fd170, %fd169, %fd168;
	st.global.f64 	[%rd45+56], %fd170;
	add.s32 	%r15, %r15, 16;
	add.s64 	%rd46, %rd46, 128;
	add.s64 	%rd45, %rd45, 128;
	setp.ne.s32 	%p7, %r15, 784;
	@%p7 bra 	$L__BB1_10;
	cvta.to.global.u64 	%rd40, %rd19;
	mul.wide.u32 	%rd41, %r1, 8;
	add.s64 	%rd42, %rd40, %rd41;
	ld.global.f64 	%fd171, [%rd42];
	sub.f64 	%fd172, %fd171, %fd2;
	st.global.f64 	[%rd42], %fd172;
$L__BB1_12:
	ret;

}


// ===== COMPILED SASS (sm_100) =====

	.target	sm_100

	.elftype	@"ET_EXEC"


//--------------------- .note.nv.tkinfo           --------------------------
	.section	.note.nv.tkinfo,"",@"SHT_NOTE"
	.sectionflags	@"SHF_NOTE_NV_TKINFO"
	.tkinfo
        /*0018*/ 	.word	0x00000002
        /*0030*/ 	.string	""
        /*0030*/ 	.string	"ptxas"
        /*0030*/ 	.string	"Cuda compilation tools, release 13.0, V13.0.88"
        /*0030*/ 	.string	"Build cuda_13.0.r13.0/compiler.36424714_0"
        /*0030*/ 	.string	"-arch sm_100 -m 64 "



//--------------------- .note.nv.cuinfo           --------------------------
	.section	.note.nv.cuinfo,"",@"SHT_NOTE"
	.sectionflags	@"SHF_NOTE_NV_CUINFO"
        /*0018*/ 	.short	0x0002
        /*001a*/ 	.short	0x0064
        /*001c*/ 	.short	0x0082
	.zero		2


//--------------------- .nv.info                  --------------------------
	.section	.nv.info,"",@"SHT_CUDA_INFO"
	.align	4


	//----- nvinfo : EIATTR_REGCOUNT
	.align		4
        /*0000*/ 	.byte	0x04, 0x2f
        /*0002*/ 	.short	(.L_1 - .L_0)
	.align		4
.L_0:
        /*0004*/ 	.word	index@(_Z14forward_kernelPKdS0_S0_S0_S0_PdS1_)
        /*0008*/ 	.word	0x0000001a


	//----- nvinfo : EIATTR_FRAME_SIZE
	.align		4
.L_1:
        /*000c*/ 	.byte	0x04, 0x11
        /*000e*/ 	.short	(.L_3 - .L_2)
	.align		4
.L_2:
        /*0010*/ 	.word	index@(_Z14forward_kernelPKdS0_S0_S0_S0_PdS1_)
        /*0014*/ 	.word	0x00000000


	//----- nvinfo : EIATTR_REGCOUNT
	.align		4
.L_3:
        /*0018*/ 	.byte	0x04, 0x2f
        /*001a*/ 	.short	(.L_5 - .L_4)
	.align		4
.L_4:
        /*001c*/ 	.word	index@(_Z15backward_kernelPKdS0_S0_S0_PdS1_S1_S1_)
        /*0020*/ 	.word	0x0000001e


	//----- nvinfo : EIATTR_FRAME_SIZE
	.align		4
.L_5:
        /*0024*/ 	.byte	0x04, 0x11
        /*0026*/ 	.short	(.L_7 - .L_6)
	.align		4
.L_6:
        /*0028*/ 	.word	index@(_Z15backward_kernelPKdS0_S0_S0_PdS1_S1_S1_)
        /*002c*/ 	.word	0x00000000


	//----- nvinfo : EIATTR_MIN_STACK_SIZE
	.align		4
.L_7:
        /*0030*/ 	.byte	0x04, 0x12
        /*0032*/ 	.short	(.L_9 - .L_8)
	.align		4
.L_8:
        /*0034*/ 	.word	index@(_Z15backward_kernelPKdS0_S0_S0_PdS1_S1_S1_)
        /*0038*/ 	.word	0x00000000


	//----- nvinfo : EIATTR_MIN_STACK_SIZE
	.align		4
.L_9:
        /*003c*/ 	.byte	0x04, 0x12
        /*003e*/ 	.short	(.L_11 - .L_10)
	.align		4
.L_10:
        /*0040*/ 	.word	index@(_Z14forward_kernelPKdS0_S0_S0_S0_PdS1_)
        /*0044*/ 	.word	0x00000000
.L_11:


//--------------------- .nv.compat                --------------------------
	.section	.nv.compat,"",@"SHT_CUDA_COMPAT_INFO"
	.align	4
        /*0000*/ 	.byte	0x02, 0x09, 0x00, 0x00, 0x02, 0x02, 0x01, 0x00, 0x02, 0x05, 0x05, 0x00, 0x03, 0x07, 0x01, 0x01
        /*0010*/ 	.byte	0x02, 0x03, 0x00, 0x00, 0x02, 0x06, 0x01, 0x00, 0x04, 0x0b, 0x08, 0x00, 0x01, 0x00, 0x00, 0x00
        /*0020*/ 	.byte	0x00, 0x00, 0x00, 0x00


//--------------------- .nv.info._Z15backward_kernelPKdS0_S0_S0_PdS1_S1_S1_ --------------------------
	.section	.nv.info._Z15backward_kernelPKdS0_S0_S0_PdS1_S1_S1_,"",@"SHT_CUDA_INFO"
	.sectionflags	@""
	.align	4


	//----- nvinfo : EIATTR_CUDA_API_VERSION
	.align		4
        /*0000*/ 	.byte	0x04, 0x37
        /*0002*/ 	.short	(.L_13 - .L_12)
.L_12:
        /*0004*/ 	.word	0x00000082


	//----- nvinfo : EIATTR_KPARAM_INFO
	.align		4
.L_13:
        /*0008*/ 	.byte	0x04, 0x17
        /*000a*/ 	.short	(.L_15 - .L_14)
.L_14:
        /*000c*/ 	.word	0x00000000
        /*0010*/ 	.short	0x0007
        /*0012*/ 	.short	0x0038
        /*0014*/ 	.byte	0x00, 0xf5, 0x21, 0x00


	//----- nvinfo : EIATTR_KPARAM_INFO
	.align		4
.L_15:
        /*0018*/ 	.byte	0x04, 0x17
        /*001a*/ 	.short	(.L_17 - .L_16)
.L_16:
        /*001c*/ 	.word	0x00000000
        /*0020*/ 	.short	0x0006
        /*0022*/ 	.short	0x0030
        /*0024*/ 	.byte	0x00, 0xf5, 0x21, 0x00


	//----- nvinfo : EIATTR_KPARAM_INFO
	.align		4
.L_17:
        /*0028*/ 	.byte	0x04, 0x17
        /*002a*/ 	.short	(.L_19 - .L_18)
.L_18:
        /*002c*/ 	.word	0x00000000
        /*0030*/ 	.short	0x0005
        /*0032*/ 	.short	0x0028
        /*0034*/ 	.byte	0x00, 0xf5, 0x21, 0x00


	//----- nvinfo : EIATTR_KPARAM_INFO
	.align		4
.L_19:
        /*0038*/ 	.byte	0x04, 0x17
        /*003a*/ 	.short	(.L_21 - .L_20)
.L_20:
        /*003c*/ 	.word	0x00000000
        /*0040*/ 	.short	0x0004
        /*0042*/ 	.short	0x0020
        /*0044*/ 	.byte	0x00, 0xf5, 0x21, 0x00


	//----- nvinfo : EIATTR_KPARAM_INFO
	.align		4
.L_21:
        /*0048*/ 	.byte	0x04, 0x17
        /*004a*/ 	.short	(.L_23 - .L_22)
.L_22:
        /*004c*/ 	.word	0x00000000
        /*0050*/ 	.short	0x0003
        /*0052*/ 	.short	0x0018
        /*0054*/ 	.byte	0x00, 0xf5, 0x21, 0x00


	//----- nvinfo : EIATTR_KPARAM_INFO
	.align		4
.L_23:
        /*0058*/ 	.byte	0x04, 0x17
        /*005a*/ 	.short	(.L_25 - .L_24)
.L_24:
        /*005c*/ 	.word	0x00000000
        /*0060*/ 	.short	0x0002
        /*0062*/ 	.short	0x0010
        /*0064*/ 	.byte	0x00, 0xf5, 0x21, 0x00


	//----- nvinfo : EIATTR_KPARAM_INFO
	.align		4
.L_25:
        /*0068*/ 	.byte	0x04, 0x17
        /*006a*/ 	.short	(.L_27 - .L_26)
.L_26:
        /*006c*/ 	.word	0x00000000
        /*0070*/ 	.short	0x0001
        /*0072*/ 	.short	0x0008
        /*0074*/ 	.byte	0x00, 0xf5, 0x21, 0x00


	//----- nvinfo : EIATTR_KPARAM_INFO
	.align		4
.L_27:
        /*0078*/ 	.byte	0x04, 0x17
        /*007a*/ 	.short	(.L_29 - .L_28)
.L_28:
        /*007c*/ 	.word	0x00000000
        /*0080*/ 	.short	0x0000
        /*0082*/ 	.short	0x0000
        /*0084*/ 	.byte	0x00, 0xf5, 0x21, 0x00


	//----- nvinfo : EIATTR_SPARSE_MMA_MASK
	.align		4
.L_29:
        /*0088*/ 	.byte	0x03, 0x50
        /*008a*/ 	.short	0x0000


	//----- nvinfo : EIATTR_MAXREG_COUNT
	.align		4
        /*008c*/ 	.byte	0x03, 0x1b
        /*008e*/ 	.short	0x00ff


	//----- nvinfo : EIATTR_NUM_BARRIERS
	.align		4
        /*0090*/ 	.byte	0x02, 0x4c
        /*0092*/ 	.byte	0x01
	.zero		1


	//----- nvinfo : EIATTR_MERCURY_ISA_VERSION
	.align		4
        /*0094*/ 	.byte	0x03, 0x5f
        /*0096*/ 	.short	0x0101


	//----- nvinfo : EIATTR_VRC_CTA_INIT_COUNT
	.align		4
        /*0098*/ 	.byte	0x02, 0x4a
	.zero		1
	.zero		1


	//----- nvinfo : EIATTR_EXIT_INSTR_OFFSETS
	.align		4
        /*009c*/ 	.byte	0x04, 0x1c
        /*009e*/ 	.short	(.L_31 - .L_30)


	//   ....[0]....
.L_30:
        /*00a0*/ 	.word	0x000009d0


	//   ....[1]....
        /*00a4*/ 	.word	0x00000fc0


	//----- nvinfo : EIATTR_CRS_STACK_SIZE
	.align		4
.L_31:
        /*00a8*/ 	.byte	0x04, 0x1e
        /*00aa*/ 	.short	(.L_33 - .L_32)
.L_32:
        /*00ac*/ 	.word	0x00000000


	//----- nvinfo : EIATTR_CBANK_PARAM_SIZE
	.align		4
.L_33:
        /*00b0*/ 	.byte	0x03, 0x19
        /*00b2*/ 	.short	0x0040


	//----- nvinfo : EIATTR_PARAM_CBANK
	.align		4
        /*00b4*/ 	.byte	0x04, 0x0a
        /*00b6*/ 	.short	(.L_35 - .L_34)
	.align		4
.L_34:
        /*00b8*/ 	.word	index@(.nv.constant0._Z15backward_kernelPKdS0_S0_S0_PdS1_S1_S1_)
        /*00bc*/ 	.short	0x0380
        /*00be*/ 	.short	0x0040


	//----- nvinfo : EIATTR_SW_WAR
	.align		4
.L_35:
        /*00c0*/ 	.byte	0x04, 0x36
        /*00c2*/ 	.short	(.L_37 - .L_36)
.L_36:
        /*00c4*/ 	.word	0x00000008
.L_37:


//--------------------- .nv.info._Z14forward_kernelPKdS0_S0_S0_S0_PdS1_ --------------------------
	.section	.nv.info._Z14forward_kernelPKdS0_S0_S0_S0_PdS1_,"",@"SHT_CUDA_INFO"
	.sectionflags	@""
	.align	4


	//----- nvinfo : EIATTR_CUDA_API_VERSION
	.align		4
        /*0000*/ 	.byte	0x04, 0x37
        /*0002*/ 	.short	(.L_39 - .L_38)
.L_38:
        /*0004*/ 	.word	0x00000082


	//----- nvinfo : EIATTR_KPARAM_INFO
	.align		4
.L_39:
        /*0008*/ 	.byte	0x04, 0x17
        /*000a*/ 	.short	(.L_41 - .L_40)
.L_40:
        /*000c*/ 	.word	0x00000000
        /*0010*/ 	.short	0x0006
        /*0012*/ 	.short	0x0030
        /*0014*/ 	.byte	0x00, 0xf5, 0x21, 0x00


	//----- nvinfo : EIATTR_KPARAM_INFO
	.align		4
.L_41:
        /*0018*/ 	.byte	0x04, 0x17
        /*001a*/ 	.short	(.L_43 - .L_42)
.L_42:
        /*001c*/ 	.word	0x00000000
        /*0020*/ 	.short	0x0005
        /*0022*/ 	.short	0x0028
        /*0024*/ 	.byte	0x00, 0xf5, 0x21, 0x00


	//----- nvinfo : EIATTR_KPARAM_INFO
	.align		4
.L_43:
        /*0028*/ 	.byte	0x04, 0x17
        /*002a*/ 	.short	(.L_45 - .L_44)
.L_44:
        /*002c*/ 	.word	0x00000000
        /*0030*/ 	.short	0x0004
        /*0032*/ 	.short	0x0020
        /*0034*/ 	.byte	0x00, 0xf5, 0x21, 0x00


	//----- nvinfo : EIATTR_KPARAM_INFO
	.align		4
.L_45:
        /*0038*/ 	.byte	0x04, 0x17
        /*003a*/ 	.short	(.L_47 - .L_46)
.L_46:
        /*003c*/ 	.word	0x00000000
        /*0040*/ 	.short	0x0003
        /*0042*/ 	.short	0x0018
        /*0044*/ 	.byte	0x00, 0xf5, 0x21, 0x00


	//----- nvinfo : EIATTR_KPARAM_INFO
	.align		4
.L_47:
        /*0048*/ 	.byte	0x04, 0x17
        /*004a*/ 	.short	(.L_49 - .L_48)
.L_48:
        /*004c*/ 	.word	0x00000000
        /*0050*/ 	.short	0x0002
        /*0052*/ 	.short	0x0010
        /*0054*/ 	.byte	0x00, 0xf5, 0x21, 0x00


	//----- nvinfo : EIATTR_KPARAM_INFO
	.align		4
.L_49:
        /*0058*/ 	.byte	0x04, 0x17
        /*005a*/ 	.short	(.L_51 - .L_50)
.L_50:
        /*005c*/ 	.word	0x00000000
        /*0060*/ 	.short	0x0001
        /*0062*/ 	.short	0x0008
        /*0064*/ 	.byte	0x00, 0xf5, 0x21, 0x00


	//----- nvinfo : EIATTR_KPARAM_INFO
	.align		4
.L_51:
        /*0068*/ 	.byte	0x04, 0x17
        /*006a*/ 	.short	(.L_53 - .L_52)
.L_52:
        /*006c*/ 	.word	0x00000000
        /*0070*/ 	.short	0x0000
        /*0072*/ 	.short	0x0000
        /*0074*/ 	.byte	0x00, 0xf5, 0x21, 0x00


	//----- nvinfo : EIATTR_SPARSE_MMA_MASK
	.align		4
.L_53:
        /*0078*/ 	.byte	0x03, 0x50
        /*007a*/ 	.short	0x0000


	//----- nvinfo : EIATTR_MAXREG_COUNT
	.align		4
        /*007c*/ 	.byte	0x03, 0x1b
        /*007e*/ 	.short	0x00ff


	//----- nvinfo : EIATTR_NUM_BARRIERS
	.align		4
        /*0080*/ 	.byte	0x02, 0x4c
        /*0082*/ 	.byte	0x01
	.zero		1


	//----- nvinfo : EIATTR_MERCURY_ISA_VERSION
	.align		4
        /*0084*/ 	.byte	0x03, 0x5f
        /*0086*/ 	.short	0x0101


	//----- nvinfo : EIATTR_VRC_CTA_INIT_COUNT
	.align		4
        /*0088*/ 	.byte	0x02, 0x4a
	.zero		1
	.zero		1


	//----- nvinfo : EIATTR_EXIT_INSTR_OFFSETS
	.align		4
        /*008c*/ 	.byte	0x04, 0x1c
        /*008e*/ 	.short	(.L_55 - .L_54)


	//   ....[0]....
.L_54:
        /*0090*/ 	.word	0x000005b0


	//   ....[1]....
        /*0094*/ 	.word	0x00000a70


	//----- nvinfo : EIATTR_CRS_STACK_SIZE
	.align		4
.L_55:
        /*0098*/ 	.byte	0x04, 0x1e
        /*009a*/ 	.short	(.L_57 - .L_56)
.L_56:
        /*009c*/ 	.word	0x00000000


	//----- nvinfo : EIATTR_CBANK_PARAM_SIZE
	.align		4
.L_57:
        /*00a0*/ 	.byte	0x03, 0x19
        /*00a2*/ 	.short	0x0038


	//----- nvinfo : EIATTR_PARAM_CBANK
	.align		4
        /*00a4*/ 	.byte	0x04, 0x0a
        /*00a6*/ 	.short	(.L_59 - .L_58)
	.align		4
.L_58:
        /*00a8*/ 	.word	index@(.nv.constant0._Z14forward_kernelPKdS0_S0_S0_S0_PdS1_)
        /*00ac*/ 	.short	0x0380
        /*00ae*/ 	.short	0x0038


	//----- nvinfo : EIATTR_SW_WAR
	.align		4
.L_59:
        /*00b0*/ 	.byte	0x04, 0x36
        /*00b2*/ 	.short	(.L_61 - .L_60)
.L_60:
        /*00b4*/ 	.word	0x00000008
.L_61:


//--------------------- .nv.callgraph             --------------------------
	.section	.nv.callgraph,"",@"SHT_CUDA_CALLGRAPH"
	.align	4
	.sectionentsize	8
	.align		4
        /*0000*/ 	.word	0x00000000
	.align		4
        /*0004*/ 	.word	0xffffffff
	.align		4
        /*0008*/ 	.word	0x00000000
	.align		4
        /*000c*/ 	.word	0xfffffffe
	.align		4
        /*0010*/ 	.word	0x00000000
	.align		4
        /*0014*/ 	.word	0xfffffffd
	.align		4
        /*0018*/ 	.word	0x00000000
	.align		4
        /*001c*/ 	.word	0xfffffffc


//--------------------- .text._Z15backward_kernelPKdS0_S0_S0_PdS1_S1_S1_ --------------------------
	.section	.text._Z15backward_kernelPKdS0_S0_S0_PdS1_S1_S1_,"ax",@progbits
	.align	128
        .global         _Z15backward_kernelPKdS0_S0_S0_PdS1_S1_S1_
        .type           _Z15backward_kernelPKdS0_S0_S0_PdS1_S1_S1_,@function
        .size           _Z15backward_kernelPKdS0_S0_S0_PdS1_S1_S1_,(.L_x_12 - _Z15backward_kernelPKdS0_S0_S0_PdS1_S1_S1_)
        .other          _Z15backward_kernelPKdS0_S0_S0_PdS1_S1_S1_,@"STO_CUDA_ENTRY STV_DEFAULT"
_Z15backward_kernelPKdS0_S0_S0_PdS1_S1_S1_:
.text._Z15backward_kernelPKdS0_S0_S0_PdS1_S1_S1_:
[----:B------:R-:W-:Y:S01]  /*0000*/  LDC R1, c[0x0][0x37c] ;  /* 0x0000df00ff017b82 */ /* 0x000fe20000000800 */
[----:B------:R-:W0:Y:S07]  /*0010*/  S2R R0, SR_TID.X ;  /* 0x0000000000007919 */ /* 0x000e2e0000002100 */
[----:B------:R-:W1:Y:S01]  /*0020*/  LDC.64 R4, c[0x0][0x390] ;  /* 0x0000e400ff047b82 */ /* 0x000e620000000a00 */
[----:B------:R-:W2:Y:S07]  /*0030*/  LDCU.64 UR8, c[0x0][0x358] ;  /* 0x00006b00ff0877ac */ /* 0x000eae0008000a00 */
[----:B------:R-:W3:Y:S01]  /*0040*/  LDC.64 R6, c[0x0][0x398] ;  /* 0x0000e600ff067b82 */ /* 0x000ee20000000a00 */
[----:B0-----:R-:W-:-:S13]  /*0050*/  ISETP.GT.U32.AND P2, PT, R0, 0x9, PT ;  /* 0x000000090000780c */ /* 0x001fda0003f44070 */
[----:B-1----:R-:W-:-:S04]  /*0060*/  @!P2 IMAD.WIDE.U32 R4, R0, 0x8, R4 ;  /* 0x000000080004a825 */ /* 0x002fc800078e0004 */
[C---:B---3--:R-:W-:Y:S02]  /*0070*/  @!P2 IMAD.WIDE.U32 R6, R0.reuse, 0x8, R6 ;  /* 0x000000080006a825 */ /* 0x048fe400078e0006 */
[----:B--2---:R-:W2:Y:S04]  /*0080*/  @!P2 LDG.E.64 R4, desc[UR8][R4.64] ;  /* 0x000000080404a981 */ /* 0x004ea8000c1e1b00 */
[----:B------:R-:W2:Y:S01]  /*0090*/  @!P2 LDG.E.64 R6, desc[UR8][R6.64] ;  /* 0x000000080606a981 */ /* 0x000ea2000c1e1b00 */
[----:B------:R-:W0:Y:S01]  /*00a0*/  S2UR UR5, SR_CgaCtaId ;  /* 0x00000000000579c3 */ /* 0x000e220000008800 */
[----:B------:R-:W-:Y:S01]  /*00b0*/  UMOV UR4, 0x400 ;  /* 0x0000040000047882 */ /* 0x000fe20000000000 */
[----:B------:R-:W-:Y:S01]  /*00c0*/  ISETP.GT.U32.AND P0, PT, R0, 0x7f, PT ;  /* 0x0000007f0000780c */ /* 0x000fe20003f04070 */
[----:B------:R-:W-:Y:S01]  /*00d0*/  BSSY.RECONVERGENT B0, `(.L_x_0) ;  /* 0x000002d000007945 */ /* 0x000fe20003800200 */
[----:B0-----:R-:W-:-:S02]  /*00e0*/  ULEA UR6, UR5, UR4, 0x18 ;  /* 0x0000000405067291 */ /* 0x001fc4000f8ec0ff */
[----:B------:R-:W-:-:S04]  /*00f0*/  UIADD3 UR4, UPT, UPT, UR4, 0x50, URZ ;  /* 0x0000005004047890 */ /* 0x000fc8000fffe0ff */
[----:B------:R-:W-:Y:S01]  /*0100*/  ULEA UR4, UR5, UR4, 0x18 ;  /* 0x0000000405047291 */ /* 0x000fe2000f8ec0ff */
[----:B------:R-:W-:-:S05]  /*0110*/  LEA R2, R0, UR6, 0x3 ;  /* 0x0000000600027c11 */ /* 0x000fca000f8e18ff */
[----:B------:R-:W-:Y:S01]  /*0120*/  LEA R3, R0, UR4, 0x3 ;  /* 0x0000000400037c11 */ /* 0x000fe2000f8e18ff */
[----:B--2---:R-:W-:-:S07]  /*0130*/  @!P2 DADD R8, R4, -R6 ;  /* 0x000000000408a229 */ /* 0x004fce0000000806 */
[----:B------:R0:W-:Y:S01]  /*0140*/  @!P2 STS.64 [R2], R8 ;  /* 0x000000080200a388 */ /* 0x0001e20000000a00 */
[----:B------:R-:W-:Y:S06]  /*0150*/  BAR.SYNC.DEFER_BLOCKING 0x0 ;  /* 0x0000000000007b1d */ /* 0x000fec0000010000 */
[----:B------:R-:W-:Y:S05]  /*0160*/  @P0 BRA `(.L_x_1) ;  /* 0x00000000008c0947 */ /* 0x000fea0003800000 */
[----:B------:R-:W1:Y:S01]  /*0170*/  LDC.64 R26, c[0x0][0x3a8] ;  /* 0x0000ea00ff1a7b82 */ /* 0x000e620000000a00 */
[----:B------:R-:W2:Y:S04]  /*0180*/  LDS.128 R4, [UR6] ;  /* 0x00000006ff047984 */ /* 0x000ea80008000c00 */
[----:B0-----:R-:W0:Y:S01]  /*0190*/  LDS.128 R8, [UR6+0x10] ;  /* 0x00001006ff087984 */ /* 0x001e220008000c00 */
[----:B-1----:R-:W-:-:S05]  /*01a0*/  IMAD.WIDE.U32 R26, R0, 0x8, R26 ;  /* 0x00000008001a7825 */ /* 0x002fca00078e001a */
[----:B------:R-:W2:Y:S04]  /*01b0*/  LDG.E.64 R14, desc[UR8][R26.64] ;  /* 0x000000081a0e7981 */ /* 0x000ea8000c1e1b00 */
[----:B------:R-:W3:Y:S04]  /*01c0*/  LDG.E.64 R18, desc[UR8][R26.64+0x400] ;  /* 0x000400081a127981 */ /* 0x000ee8000c1e1b00 */
[----:B------:R-:W0:Y:S04]  /*01d0*/  LDG.E.64 R16, desc[UR8][R26.64+0x800] ;  /* 0x000800081a107981 */ /* 0x000e28000c1e1b00 */
[----:B------:R-:W4:Y:S04]  /*01e0*/  LDG.E.64 R12, desc[UR8][R26.64+0xc00] ;  /* 0x000c00081a0c7981 */ /* 0x000f28000c1e1b00 */
[----:B------:R-:W5:Y:S04]  /*01f0*/  LDG.E.64 R24, desc[UR8][R26.64+0x1000] ;  /* 0x001000081a187981 */ /* 0x000f68000c1e1b00 */
[----:B------:R-:W5:Y:S04]  /*0200*/  LDG.E.64 R22, desc[UR8][R26.64+0x1400] ;  /* 0x001400081a167981 */ /* 0x000f68000c1e1b00 */
[----:B------:R-:W5:Y:S01]  /*0210*/  LDG.E.64 R20, desc[UR8][R26.64+0x2400] ;  /* 0x002400081a147981 */ /* 0x000f62000c1e1b00 */
[----:B--2---:R-:W-:Y:S01]  /*0220*/  DFMA R4, R14, R4, RZ ;  /* 0x000000040e04722b */ /* 0x004fe200000000ff */
[----:B------:R-:W1:Y:S07]  /*0230*/  LDC.64 R14, c[0x0][0x388] ;  /* 0x0000e200ff0e7b82 */ /* 0x000e6e0000000a00 */
[----:B---3--:R-:W-:-:S02]  /*0240*/  DFMA R18, R18, R6, R4 ;  /* 0x000000061212722b */ /* 0x008fc40000000004 */
[----:B------:R-:W2:Y:S04]  /*0250*/  LDG.E.64 R4, desc[UR8][R26.64+0x1800] ;  /* 0x001800081a047981 */ /* 0x000ea8000c1e1b00 */
[----:B------:R-:W3:Y:S02]  /*0260*/  LDG.E.64 R6, desc[UR8][R26.64+0x1c00] ;  /* 0x001c00081a067981 */ /* 0x000ee4000c1e1b00 */
[----:B0-----:R-:W-:Y:S02]  /*0270*/  DFMA R8, R16, R8, R18 ;  /* 0x000000081008722b */ /* 0x001fe40000000012 */
[----:B------:R-:W3:Y:S01]  /*0280*/  LDG.E.64 R16, desc[UR8][R26.64+0x2000] ;  /* 0x002000081a107981 */ /* 0x000ee2000c1e1b00 */
[----:B-1----:R-:W-:-:S06]  /*0290*/  IMAD.WIDE.U32 R18, R0, 0x8, R14 ;  /* 0x0000000800127825 */ /* 0x002fcc00078e000e */
[----:B------:R-:W3:Y:S01]  /*02a0*/  LDG.E.64 R18, desc[UR8][R18.64] ;  /* 0x0000000812127981 */ /* 0x000ee2000c1e1b00 */
[----:B----4-:R-:W-:-:S03]  /*02b0*/  DFMA R8, R12, R10, R8 ;  /* 0x0000000a0c08722b */ /* 0x010fc60000000008 */
[----:B------:R-:W5:Y:S05]  /*02c0*/  LDS.128 R12, [UR6+0x20] ;  /* 0x00002006ff0c7984 */ /* 0x000f6a0008000c00 */
[----:B-----5:R-:W-:Y:S02]  /*02d0*/  DFMA R12, R24, R12, R8 ;  /* 0x0000000c180c722b */ /* 0x020fe40000000008 */
[----:B------:R-:W2:Y:S06]  /*02e0*/  LDS.128 R8, [UR6+0x30] ;  /* 0x00003006ff087984 */ /* 0x000eac0008000c00 */
[----:B------:R-:W-:-:S02]  /*02f0*/  DFMA R22, R22, R14, R12 ;  /* 0x0000000e1616722b */ /* 0x000fc4000000000c */
[----:B------:R-:W0:Y:S06]  /*0300*/  LDS.128 R12, [UR6+0x40] ;  /* 0x00004006ff0c7984 */ /* 0x000e2c0008000c00 */
[----:B--2---:R-:W-:-:S08]  /*0310*/  DFMA R4, R4, R8, R22 ;  /* 0x000000080404722b */ /* 0x004fd00000000016 */
[----:B---3--:R-:W-:-:S08]  /*0320*/  DFMA R4, R6, R10, R4 ;  /* 0x0000000a0604722b */ /* 0x008fd00000000004 */
[----:B0-----:R-:W-:Y:S02]  /*0330*/  DFMA R4, R16, R12, R4 ;  /* 0x0000000c1004722b */ /* 0x001fe40000000004 */
[----:B------:R-:W-:-:S06]  /*0340*/  DSETP.GT.AND P1, PT, R18, RZ, PT ;  /* 0x000000ff1200722a */ /* 0x000fcc0003f24000 */
[----:B------:R-:W-:Y:S01]  /*0350*/  DFMA R4, R20, R14, R4 ;  /* 0x0000000e1404722b */ /* 0x000fe20000000004 */
[----:B------:R-:W-:Y:S01]  /*0360*/  IMAD.MOV.U32 R6, RZ, RZ, RZ ;  /* 0x000000ffff067224 */ /* 0x000fe200078e00ff */
[----:B------:R-:W-:-:S06]  /*0370*/  FSEL R7, RZ, 1.875, !P1 ;  /* 0x3ff00000ff077808 */ /* 0x000fcc0004800000 */
[----:B------:R-:W-:-:S07]  /*0380*/  DMUL R4, R4, R6 ;  /* 0x0000000604047228 */ /* 0x000fce0000000000 */
[----:B------:R1:W-:Y:S04]  /*0390*/  STS.64 [R3], R4 ;  /* 0x0000000403007388 */ /* 0x0003e80000000a00 */
.L_x_1:
[----:B------:R-:W-:Y:S05]  /*03a0*/  BSYNC.RECONVERGENT B0 ;  /* 0x0000000000007941 */ /* 0x000fea0003800200 */
.L_x_0:
[----:B------:R-:W-:Y:S06]  /*03b0*/  BAR.SYNC.DEFER_BLOCKING 0x0 ;  /* 0x0000000000007b1d */ /* 0x000fec0000010000 */
[----:B------:R-:W-:Y:S04]  /*03c0*/  BSSY.RECONVERGENT B0, `(.L_x_2) ;  /* 0x0000060000007945 */ /* 0x000fe80003800200 */
[----:B------:R-:W-:Y:S05]  /*03d0*/  @P2 BRA `(.L_x_3) ;  /* 0x0000000400782947 */ /* 0x000fea0003800000 */
[----:B-1----:R-:W1:Y:S01]  /*03e0*/  LDS.64 R4, [R2] ;  /* 0x0000000002047984 */ /* 0x002e620000000a00 */
[----:B------:R-:W2:Y:S01]  /*03f0*/  LDC.64 R6, c[0x0][0x3a8] ;  /* 0x0000ea00ff067b82 */ /* 0x000ea20000000a00 */
[----:B------:R-:W3:Y:S01]  /*0400*/  LDCU.64 UR4, c[0x0][0x388] ;  /* 0x00007100ff0477ac */ /* 0x000ee20008000a00 */
[----:B------:R-:W-:Y:S01]  /*0410*/  UMOV UR6, 0x47ae147b ;  /* 0x47ae147b00067882 */ /* 0x000fe20000000000 */
[----:B------:R-:W-:Y:S01]  /*0420*/  UMOV UR7, 0x3f847ae1 ;  /* 0x3f847ae100077882 */ /* 0x000fe20000000000 */
[----:B---3--:R-:W-:-:S04]  /*0430*/  UIADD3 UR4, UP0, UPT, UR4, 0x40, URZ ;  /* 0x0000004004047890 */ /* 0x008fc8000ff1e0ff */
[----:B------:R-:W-:Y:S01]  /*0440*/  UIADD3.X UR5, UPT, UPT, URZ, UR5, URZ, UP0, !UPT ;  /* 0x00000005ff057290 */ /* 0x000fe200087fe4ff */
[----:B--2---:R-:W-:Y:S01]  /*0450*/  IMAD.WIDE.U32 R6, R0, 0x400, R6 ;  /* 0x0000040000067825 */ /* 0x004fe200078e0006 */
[----:B------:R-:W-:Y:S01]  /*0460*/  MOV R18, UR4 ;  /* 0x0000000400127c02 */ /* 0x000fe20008000f00 */
[----:B------:R-:W-:Y:S01]  /*0470*/  UMOV UR4, URZ ;  /* 0x000000ff00047c82 */ /* 0x000fe20008000000 */
[----:B------:R-:W-:Y:S02]  /*0480*/  IADD3 R10, P1, PT, R6, 0x40, RZ ;  /* 0x00000040060a7810 */ /* 0x000fe40007f3e0ff */
[----:B------:R-:W-:-:S03]  /*0490*/  IMAD.U32 R19, RZ, RZ, UR5 ;  /* 0x00000005ff137e24 */ /* 0x000fc6000f8e00ff */
[----:B------:R-:W-:Y:S01]  /*04a0*/  IMAD.X R11, RZ, RZ, R7, P1 ;  /* 0x000000ffff0b7224 */ /* 0x000fe200008e0607 */
[----:B-1----:R-:W-:-:S11]  /*04b0*/  DMUL R4, R4, UR6 ;  /* 0x0000000604047c28 */ /* 0x002fd60008000000 */
.L_x_4:
[----:B------:R-:W-:Y:S01]  /*04c0*/  MOV R6, R18 ;  /* 0x0000001200067202 */ /* 0x000fe20000000f00 */
[----:B------:R-:W-:Y:S01]  /*04d0*/  IMAD.MOV.U32 R7, RZ, RZ, R19 ;  /* 0x000000ffff077224 */ /* 0x000fe200078e0013 */
[----:B01----:R-:W-:Y:S01]  /*04e0*/  MOV R8, R10 ;  /* 0x0000000a00087202 */ /* 0x003fe20000000f00 */
[----:B------:R-:W-:-:S03]  /*04f0*/  IMAD.MOV.U32 R9, RZ, RZ, R11 ;  /* 0x000000ffff097224 */ /* 0x000fc600078e000b */
[----:B------:R-:W2:Y:S04]  /*0500*/  LDG.E.64 R10, desc[UR8][R6.64+-0x40] ;  /* 0xffffc008060a7981 */ /* 0x000ea8000c1e1b00 */
[----:B------:R-:W2:Y:S04]  /*0510*/  LDG.E.64 R12, desc[UR8][R8.64+-0x40] ;  /* 0xffffc008080c7981 */ /* 0x000ea8000c1e1b00 */
[----:B------:R-:W3:Y:S04]  /*0520*/  LDG.E.64 R14, desc[UR8][R8.64+-0x38] ;  /* 0xffffc808080e7981 */ /* 0x000ee8000c1e1b00 */
[----:B------:R-:W4:Y:S04]  /*0530*/  LDG.E.64 R16, desc[UR8][R8.64+-0x30] ;  /* 0xffffd00808107981 */ /* 0x000f28000c1e1b00 */
[----:B------:R-:W5:Y:S01]  /*0540*/  LDG.E.64 R18, desc[UR8][R8.64+-0x28] ;  /* 0xffffd80808127981 */ /* 0x000f62000c1e1b00 */
[----:B--2---:R-:W-:-:S07]  /*0550*/  DFMA R10, -R4, R10, R12 ;  /* 0x0000000a040a722b */ /* 0x004fce000000010c */
[----:B------:R0:W-:Y:S04]  /*0560*/  STG.E.64 desc[UR8][R8.64+-0x40], R10 ;  /* 0xffffc00a08007986 */ /* 0x0001e8000c101b08 */
[----:B------:R-:W3:Y:S02]  /*0570*/  LDG.E.64 R12, desc[UR8][R6.64+-0x38] ;  /* 0xffffc808060c7981 */ /* 0x000ee4000c1e1b00 */
[----:B---3--:R-:W-:-:S07]  /*0580*/  DFMA R12, -R4, R12, R14 ;  /* 0x0000000c040c722b */ /* 0x008fce000000010e */
[----:B------:R1:W-:Y:S04]  /*0590*/  STG.E.64 desc[UR8][R8.64+-0x38], R12 ;  /* 0xffffc80c08007986 */ /* 0x0003e8000c101b08 */
[----:B------:R-:W4:Y:S02]  /*05a0*/  LDG.E.64 R14, desc[UR8][R6.64+-0x30] ;  /* 0xffffd008060e7981 */ /* 0x000f24000c1e1b00 */
[----:B----4-:R-:W-:-:S07]  /*05b0*/  DFMA R14, -R4, R14, R16 ;  /* 0x0000000e040e722b */ /* 0x010fce0000000110 */
[----:B------:R2:W-:Y:S04]  /*05c0*/  STG.E.64 desc[UR8][R8.64+-0x30], R14 ;  /* 0xffffd00e08007986 */ /* 0x0005e8000c101b08 */
[----:B------:R-:W5:Y:S02]  /*05d0*/  LDG.E.64 R16, desc[UR8][R6.64+-0x28] ;  /* 0xffffd80806107981 */ /* 0x000f64000c1e1b00 */
[C---:B-----5:R-:W-:Y:S02]  /*05e0*/  DFMA R16, -R4.reuse, R16, R18 ;  /* 0x000000100410722b */ /* 0x060fe40000000112 */
[----:B------:R-:W3:Y:S05]  /*05f0*/  LDG.E.64 R18, desc[UR8][R8.64+-0x20] ;  /* 0xffffe00808127981 */ /* 0x000eea000c1e1b00 */
[----:B------:R4:W-:Y:S04]  /*0600*/  STG.E.64 desc[UR8][R8.64+-0x28], R16 ;  /* 0xffffd81008007986 */ /* 0x0009e8000c101b08 */
[----:B0-----:R-:W3:Y:S02]  /*0610*/  LDG.E.64 R10, desc[UR8][R6.64+-0x20] ;  /* 0xffffe008060a7981 */ /* 0x001ee4000c1e1b00 */
[----:B---3--:R-:W-:-:S02]  /*0620*/  DFMA R10, -R4, R10, R18 ;  /* 0x0000000a040a722b */ /* 0x008fc40000000112 */
[----:B------:R-:W3:Y:S05]  /*0630*/  LDG.E.64 R18, desc[UR8][R8.64+-0x18] ;  /* 0xffffe80808127981 */ /* 0x000eea000c1e1b00 */
[----:B------:R0:W-:Y:S04]  /*0640*/  STG.E.64 desc[UR8][R8.64+-0x20], R10 ;  /* 0xffffe00a08007986 */ /* 0x0001e8000c101b08 */
[----:B-1----:R-:W3:Y:S02]  /*0650*/  LDG.E.64 R12, desc[UR8][R6.64+-0x18] ;  /* 0xffffe808060c7981 */ /* 0x002ee4000c1e1b00 */
[----:B---3--:R-:W-:-:S02]  /*0660*/  DFMA R12, -R4, R12, R18 ;  /* 0x0000000c040c722b */ /* 0x008fc40000000112 */
[----:B------:R-:W3:Y:S05]  /*0670*/  LDG.E.64 R18, desc[UR8][R8.64+-0x10] ;  /* 0xfffff00808127981 */ /* 0x000eea000c1e1b00 */
[----:B------:R1:W-:Y:S04]  /*0680*/  STG.E.64 desc[UR8][R8.64+-0x18], R12 ;  /* 0xffffe80c08007986 */ /* 0x0003e8000c101b08 */
[----:B--2---:R-:W3:Y:S02]  /*0690*/  LDG.E.64 R14, desc[UR8][R6.64+-0x10] ;  /* 0xfffff008060e7981 */ /* 0x004ee4000c1e1b00 */
[----:B---3--:R-:W-:-:S02]  /*06a0*/  DFMA R14, -R4, R14, R18 ;  /* 0x0000000e040e722b */ /* 0x008fc40000000112 */
[----:B------:R-:W2:Y:S05]  /*06b0*/  LDG.E.64 R18, desc[UR8][R8.64+-0x8] ;  /* 0xfffff80808127981 */ /* 0x000eaa000c1e1b00 */
[----:B------:R3:W-:Y:S04]  /*06c0*/  STG.E.64 desc[UR8][R8.64+-0x10], R14 ;  /* 0xfffff00e08007986 */ /* 0x0007e8000c101b08 */
[----:B----4-:R-:W2:Y:S02]  /*06d0*/  LDG.E.64 R16, desc[UR8][R6.64+-0x8] ;  /* 0xfffff80806107981 */ /* 0x010ea4000c1e1b00 */
[----:B--2---:R-:W-:-:S02]  /*06e0*/  DFMA R16, -R4, R16, R18 ;  /* 0x000000100410722b */ /* 0x004fc40000000112 */
[----:B------:R-:W2:Y:S05]  /*06f0*/  LDG.E.64 R18, desc[UR8][R8.64] ;  /* 0x0000000808127981 */ /* 0x000eaa000c1e1b00 */
[----:B------:R4:W-:Y:S04]  /*0700*/  STG.E.64 desc[UR8][R8.64+-0x8], R16 ;  /* 0xfffff81008007986 */ /* 0x0009e8000c101b08 */
[----:B0-----:R-:W2:Y:S02]  /*0710*/  LDG.E.64 R10, desc[UR8][R6.64] ;  /* 0x00000008060a7981 */ /* 0x001ea4000c1e1b00 */
[----:B--2---:R-:W-:-:S02]  /*0720*/  DFMA R10, -R4, R10, R18 ;  /* 0x0000000a040a722b */ /* 0x004fc40000000112 */
[----:B------:R-:W2:Y:S05]  /*0730*/  LDG.E.64 R18, desc[UR8][R8.64+0x8] ;  /* 0x0000080808127981 */ /* 0x000eaa000c1e1b00 */
[----:B------:R0:W-:Y:S04]  /*0740*/  STG.E.64 desc[UR8][R8.64], R10 ;  /* 0x0000000a08007986 */ /* 0x0001e8000c101b08 */
[----:B-1----:R-:W2:Y:S02]  /*0750*/  LDG.E.64 R12, desc[UR8][R6.64+0x8] ;  /* 0x00000808060c7981 */ /* 0x002ea4000c1e1b00 */
[----:B--2---:R-:W-:-:S02]  /*0760*/  DFMA R12, -R4, R12, R18 ;  /* 0x0000000c040c722b */ /* 0x004fc40000000112 */
[----:B------:R-:W2:Y:S05]  /*0770*/  LDG.E.64 R18, desc[UR8][R8.64+0x10] ;  /* 0x0000100808127981 */ /* 0x000eaa000c1e1b00 */
[----:B------:R1:W-:Y:S04]  /*0780*/  STG.E.64 desc[UR8][R8.64+0x8], R12 ;  /* 0x0000080c08007986 */ /* 0x0003e8000c101b08 */
[----:B---3--:R-:W2:Y:S02]  /*0790*/  LDG.E.64 R14, desc[UR8][R6.64+0x10] ;  /* 0x00001008060e7981 */ /* 0x008ea4000c1e1b00 */
[----:B--2---:R-:W-:-:S02]  /*07a0*/  DFMA R14, -R4, R14, R18 ;  /* 0x0000000e040e722b */ /* 0x004fc40000000112 */
        /* <DEDUP_REMOVED lines=18> */
[----:B----4-:R-:W2:Y:S01]  /*08d0*/  LDG.E.64 R16, desc[UR8][R6.64+0x38] ;  /* 0x0000380806107981 */ /* 0x010ea2000c1e1b00 */
[----:B------:R-:W-:-:S04]  /*08e0*/  UIADD3 UR4, UPT, UPT, UR4, 0x10, URZ ;  /* 0x0000001004047890 */ /* 0x000fc8000fffe0ff */
[----:B------:R-:W-:Y:S01]  /*08f0*/  UISETP.NE.AND UP0, UPT, UR4, 0x80, UPT ;  /* 0x000000800400788c */ /* 0x000fe2000bf05270 */
[----:B0-----:R-:W-:-:S05]  /*0900*/  IADD3 R10, P2, PT, R8, 0x80, RZ ;  /* 0x00000080080a7810 */ /* 0x001fca0007f5e0ff */
[----:B------:R-:W-:Y:S01]  /*0910*/  IMAD.X R11, RZ, RZ, R9, P2 ;  /* 0x000000ffff0b7224 */ /* 0x000fe200010e0609 */
[----:B--2---:R-:W-:-:S07]  /*0920*/  DFMA R16, -R4, R16, R18 ;  /* 0x000000100410722b */ /* 0x004fce0000000112 */
[----:B------:R1:W-:Y:S01]  /*0930*/  STG.E.64 desc[UR8][R8.64+0x38], R16 ;  /* 0x0000381008007986 */ /* 0x0003e2000c101b08 */
[----:B------:R-:W-:-:S04]  /*0940*/  IADD3 R18, P1, PT, R6, 0x80, RZ ;  /* 0x0000008006127810 */ /* 0x000fc80007f3e0ff */
[----:B------:R-:W-:Y:S01]  /*0950*/  IADD3.X R19, PT, PT, RZ, R7, RZ, P1, !PT ;  /* 0x00000007ff137210 */ /* 0x000fe20000ffe4ff */
[----:B------:R-:W-:Y:S08]  /*0960*/  BRA.U UP0, `(.L_x_4) ;  /* 0xfffffff900d47547 */ /* 0x000ff0000b83ffff */
[----:B------:R-:W0:Y:S02]  /*0970*/  LDC.64 R6, c[0x0][0x3b8] ;  /* 0x0000ee00ff067b82 */ /* 0x000e240000000a00 */
[----:B0-----:R-:W-:-:S05]  /*0980*/  IMAD.WIDE.U32 R6, R0, 0x8, R6 ;  /* 0x0000000800067825 */ /* 0x001fca00078e0006 */
[----:B-1----:R-:W2:Y:S02]  /*0990*/  LDG.E.64 R8, desc[UR8][R6.64] ;  /* 0x0000000806087981 */ /* 0x002ea4000c1e1b00 */
[----:B--2---:R-:W-:-:S07]  /*09a0*/  DADD R8, -R4, R8 ;  /* 0x0000000004087229 */ /* 0x004fce0000000108 */
[----:B------:R2:W-:Y:S04]  /*09b0*/  STG.E.64 desc[UR8][R6.64], R8 ;  /* 0x0000000806007986 */ /* 0x0005e8000c101b08 */
.L_x_3:
[----:B------:R-:W-:Y:S05]  /*09c0*/  BSYNC.RECONVERGENT B0 ;  /* 0x0000000000007941 */ /* 0x000fea0003800200 */
.L_x_2:
[----:B------:R-:W-:Y:S05]  /*09d0*/  @P0 EXIT ;  /* 0x000000000000094d */ /* 0x000fea0003800000 */
[----:B-1----:R-:W1:Y:S01]  /*09e0*/  LDS.64 R4, [R3] ;  /* 0x0000000003047984 */ /* 0x002e620000000a00 */
[----:B--2---:R-:W2:Y:S01]  /*09f0*/  LDC.64 R6, c[0x0][0x3a0] ;  /* 0x0000e800ff067b82 */ /* 0x004ea20000000a00 */
[----:B------:R-:W3:Y:S01]  /*0a00*/  LDCU.64 UR4, c[0x0][0x380] ;  /* 0x00007000ff0477ac */ /* 0x000ee20008000a00 */
[----:B------:R-:W-:Y:S01]  /*0a10*/  UMOV UR6, 0x47ae147b ;  /* 0x47ae147b00067882 */ /* 0x000fe20000000000 */
[----:B------:R-:W-:Y:S01]  /*0a20*/  UMOV UR7, 0x3f847ae1 ;  /* 0x3f847ae100077882 */ /* 0x000fe20000000000 */
[----:B---3--:R-:W-:-:S04]  /*0a30*/  UIADD3 UR4, UP0, UPT, UR4, 0x40, URZ ;  /* 0x0000004004047890 */ /* 0x008fc8000ff1e0ff */
[----:B------:R-:W-:Y:S01]  /*0a40*/  UIADD3.X UR5, UPT, UPT, URZ, UR5, URZ, UP0, !UPT ;  /* 0x00000005ff057290 */ /* 0x000fe200087fe4ff */
[----:B--2---:R-:W-:-:S04]  /*0a50*/  IMAD.WIDE.U32 R6, R0, 0x1880, R6 ;  /* 0x0000188000067825 */ /* 0x004fc800078e0006 */
[----:B------:R-:W-:Y:S01]  /*0a60*/  IMAD.U32 R16, RZ, RZ, UR4 ;  /* 0x00000004ff107e24 */ /* 0x000fe2000f8e00ff */
[----:B0-----:R-:W-:Y:S01]  /*0a70*/  IADD3 R8, P0, PT, R6, 0x40, RZ ;  /* 0x0000004006087810 */ /* 0x001fe20007f1e0ff */
[----:B------:R-:W-:Y:S01]  /*0a80*/  UMOV UR4, URZ ;  /* 0x000000ff00047c82 */ /* 0x000fe20008000000 */
[----:B------:R-:W-:Y:S02]  /*0a90*/  MOV R17, UR5 ;  /* 0x0000000500117c02 */ /* 0x000fe40008000f00 */
[----:B------:R-:W-:Y:S01]  /*0aa0*/  IADD3.X R9, PT, PT, RZ, R7, RZ, P0, !PT ;  /* 0x00000007ff097210 */ /* 0x000fe200007fe4ff */
[----:B-1----:R-:W-:-:S11]  /*0ab0*/  DMUL R4, R4, UR6 ;  /* 0x0000000604047c28 */ /* 0x002fd60008000000 */
.L_x_5:
[----:B------:R-:W-:Y:S01]  /*0ac0*/  IMAD.MOV.U32 R2, RZ, RZ, R16 ;  /* 0x000000ffff027224 */ /* 0x000fe200078e0010 */
[----:B------:R-:W-:Y:S01]  /*0ad0*/  MOV R3, R17 ;  /* 0x0000001100037202 */ /* 0x000fe20000000f00 */
[----:B-1----:R-:W-:Y:S01]  /*0ae0*/  IMAD.MOV.U32 R6, RZ, RZ, R8 ;  /* 0x000000ffff067224 */ /* 0x002fe200078e0008 */
[----:B------:R-:W-:-:S03]  /*0af0*/  MOV R7, R9 ;  /* 0x0000000900077202 */ /* 0x000fc60000000f00 */
        /* <DEDUP_REMOVED lines=64> */
[----:B0-----:R-:W-:-:S04]  /*0f00*/  IADD3 R8, P1, PT, R6, 0x80, RZ ;  /* 0x0000008006087810 */ /* 0x001fc80007f3e0ff */
[----:B------:R-:W-:Y:S01]  /*0f10*/  IADD3.X R9, PT, PT, RZ, R7, RZ, P1, !PT ;  /* 0x00000007ff097210 */ /* 0x000fe20000ffe4ff */
[----:B--2---:R-:W-:-:S07]  /*0f20*/  DFMA R14, -R4, R14, R16 ;  /* 0x0000000e040e722b */ /* 0x004fce0000000110 */
[----:B------:R1:W-:Y:S01]  /*0f30*/  STG.E.64 desc[UR8][R6.64+0x38], R14 ;  /* 0x0000380e06007986 */ /* 0x0003e2000c101b08 */
[----:B------:R-:W-:-:S05]  /*0f40*/  IADD3 R16, P0, PT, R2, 0x80, RZ ;  /* 0x0000008002107810 */ /* 0x000fca0007f1e0ff */
[----:B------:R-:W-:Y:S01]  /*0f50*/  IMAD.X R17, RZ, RZ, R3, P0 ;  /* 0x000000ffff117224 */ /* 0x000fe200000e0603 */
[----:B------:R-:W-:Y:S07]  /*0f60*/  BRA.U UP0, `(.L_x_5) ;  /* 0xfffffff900d47547 */ /* 0x000fee000b83ffff */
[----:B------:R-:W0:Y:S02]  /*0f70*/  LDC.64 R2, c[0x0][0x3b0] ;  /* 0x0000ec00ff027b82 */ /* 0x000e240000000a00 */
[----:B0-----:R-:W-:-:S05]  /*0f80*/  IMAD.WIDE.U32 R2, R0, 0x8, R2 ;  /* 0x0000000800027825 */ /* 0x001fca00078e0002 */
[----:B-1----:R-:W2:Y:S02]  /*0f90*/  LDG.E.64 R6, desc[UR8][R2.64] ;  /* 0x0000000802067981 */ /* 0x002ea4000c1e1b00 */
[----:B--2---:R-:W-:-:S07]  /*0fa0*/  DADD R6, -R4, R6 ;  /* 0x0000000004067229 */ /* 0x004fce0000000106 */
[----:B------:R-:W-:Y:S01]  /*0fb0*/  STG.E.64 desc[UR8][R2.64], R6 ;  /* 0x0000000602007986 */ /* 0x000fe2000c101b08 */
[----:B------:R-:W-:Y:S05]  /*0fc0*/  EXIT ;  /* 0x000000000000794d */ /* 0x000fea0003800000 */
.L_x_6:
[----:B------:R-:W-:-:S00]  /*0fd0*/  BRA `(.L_x_6) ;  /* 0xfffffffc00fc7947 */ /* 0x000fc0000383ffff */
[----:B------:R-:W-:-:S00]  /*0fe0*/  NOP ;  /* 0x0000000000007918 */ /* 0x000fc00000000000 */
        /* <DEDUP_REMOVED lines=9> */
.L_x_12:


//--------------------- .text._Z14forward_kernelPKdS0_S0_S0_S0_PdS1_ --------------------------
	.section	.text._Z14forward_kernelPKdS0_S0_S0_S0_PdS1_,"ax",@progbits
	.align	128
        .global         _Z14forward_kernelPKdS0_S0_S0_S0_PdS1_
        .type           _Z14forward_kernelPKdS0_S0_S0_S0_PdS1_,@function
        .size           _Z14forward_kernelPKdS0_S0_S0_S0_PdS1_,(.L_x_13 - _Z14forward_kernelPKdS0_S0_S0_S0_PdS1_)
        .other          _Z14forward_kernelPKdS0_S0_S0_S0_PdS1_,@"STO_CUDA_ENTRY STV_DEFAULT"
_Z14forward_kernelPKdS0_S0_S0_S0_PdS1_:
.text._Z14forward_kernelPKdS0_S0_S0_S0_PdS1_:
[----:B------:R-:W-:Y:S01]  /*0000*/  LDC R1, c[0x0][0x37c] ;  /* 0x0000df00ff017b82 */ /* 0x000fe20000000800 */
[----:B------:R-:W0:Y:S01]  /*0010*/  S2R R0, SR_TID.X ;  /* 0x0000000000007919 */ /* 0x000e220000002100 */
[----:B------:R-:W1:Y:S01]  /*0020*/  LDCU.64 UR6, c[0x0][0x358] ;  /* 0x00006b00ff0677ac */ /* 0x000e620008000a00 */
[----:B------:R-:W-:Y:S01]  /*0030*/  BSSY.RECONVERGENT B0, `(.L_x_7) ;  /* 0x0000055000007945 */ /* 0x000fe20003800200 */
[----:B0-----:R-:W-:-:S13]  /*0040*/  ISETP.GT.U32.AND P0, PT, R0, 0x7f, PT ;  /* 0x0000007f0000780c */ /* 0x001fda0003f04070 */
[----:B-1----:R-:W-:Y:S05]  /*0050*/  @P0 BRA `(.L_x_8) ;  /* 0x0000000400480947 */ /* 0x002fea0003800000 */
[----:B------:R-:W0:Y:S01]  /*0060*/  LDC.64 R6, c[0x0][0x390] ;  /* 0x0000e400ff067b82 */ /* 0x000e220000000a00 */
[----:B------:R-:W1:Y:S07]  /*0070*/  LDCU.64 UR4, c[0x0][0x380] ;  /* 0x00007000ff0477ac */ /* 0x000e6e0008000a00 */
[----:B------:R-:W2:Y:S01]  /*0080*/  LDC.64 R2, c[0x0][0x388] ;  /* 0x0000e200ff027b82 */ /* 0x000ea20000000a00 */
[----:B0-----:R-:W-:-:S06]  /*0090*/  IMAD.WIDE.U32 R6, R0, 0x8, R6 ;  /* 0x0000000800067825 */ /* 0x001fcc00078e0006 */
[----:B------:R-:W5:Y:S01]  /*00a0*/  LDG.E.64 R6, desc[UR6][R6.64] ;  /* 0x0000000606067981 */ /* 0x000f62000c1e1b00 */
[----:B-1----:R-:W-:Y:S01]  /*00b0*/  UIADD3 UR4, UP0, UPT, UR4, 0x40, URZ ;  /* 0x0000004004047890 */ /* 0x002fe2000ff1e0ff */
[----:B--2---:R-:W-:-:S03]  /*00c0*/  IMAD.WIDE.U32 R2, R0, 0x1880, R2 ;  /* 0x0000188000027825 */ /* 0x004fc600078e0002 */
[----:B------:R-:W-:Y:S01]  /*00d0*/  UIADD3.X UR5, UPT, UPT, URZ, UR5, URZ, UP0, !UPT ;  /* 0x00000005ff057290 */ /* 0x000fe200087fe4ff */
[----:B------:R-:W-:Y:S01]  /*00e0*/  IADD3 R14, P0, PT, R2, 0x40, RZ ;  /* 0x00000040020e7810 */ /* 0x000fe20007f1e0ff */
[----:B------:R-:W-:Y:S01]  /*00f0*/  IMAD.U32 R8, RZ, RZ, UR4 ;  /* 0x00000004ff087e24 */ /* 0x000fe2000f8e00ff */
[----:B------:R-:W-:-:S03]  /*0100*/  UMOV UR4, URZ ;  /* 0x000000ff00047c82 */ /* 0x000fc60008000000 */
[----:B------:R-:W-:Y:S01]  /*0110*/  MOV R9, UR5 ;  /* 0x0000000500097c02 */ /* 0x000fe20008000f00 */
[----:B------:R-:W-:-:S07]  /*0120*/  IMAD.X R15, RZ, RZ, R3, P0 ;  /* 0x000000ffff0f7224 */ /* 0x000fce00000e0603 */
.L_x_9:
[----:B------:R-:W-:Y:S01]  /*0130*/  IMAD.MOV.U32 R2, RZ, RZ, R14 ;  /* 0x000000ffff027224 */ /* 0x000fe200078e000e */
[----:B------:R-:W-:Y:S01]  /*0140*/  MOV R4, R8 ;  /* 0x0000000800047202 */ /* 0x000fe20000000f00 */
[----:B------:R-:W-:Y:S02]  /*0150*/  IMAD.MOV.U32 R3, RZ, RZ, R15 ;  /* 0x000000ffff037224 */ /* 0x000fe400078e000f */
[----:B------:R-:W-:-:S03]  /*0160*/  IMAD.MOV.U32 R5, RZ, RZ, R9 ;  /* 0x000000ffff057224 */ /* 0x000fc600078e0009 */
[----:B------:R-:W2:Y:S04]  /*0170*/  LDG.E.64 R8, desc[UR6][R2.64+-0x40] ;  /* 0xffffc00602087981 */ /* 0x000ea8000c1e1b00 */
[----:B------:R-:W2:Y:S04]  /*0180*/  LDG.E.64 R22, desc[UR6][R4.64+-0x40] ;  /* 0xffffc00604167981 */ /* 0x000ea8000c1e1b00 */
[----:B------:R-:W3:Y:S04]  /*0190*/  LDG.E.64 R16, desc[UR6][R2.64+-0x38] ;  /* 0xffffc80602107981 */ /* 0x000ee8000c1e1b00 */
[----:B------:R-:W3:Y:S04]  /*01a0*/  LDG.E.64 R14, desc[UR6][R4.64+-0x38] ;  /* 0xffffc806040e7981 */ /* 0x000ee8000c1e1b00 */
[----:B------:R-:W4:Y:S04]  /*01b0*/  LDG.E.64 R18, desc[UR6][R2.64+-0x30] ;  /* 0xffffd00602127981 */ /* 0x000f28000c1e1b00 */
[----:B------:R-:W4:Y:S04]  /*01c0*/  LDG.E.64 R20, desc[UR6][R4.64+-0x30] ;  /* 0xffffd00604147981 */ /* 0x000f28000c1e1b00 */
[----:B------:R-:W4:Y:S04]  /*01d0*/  LDG.E.64 R10, desc[UR6][R2.64+-0x28] ;  /* 0xffffd806020a7981 */ /* 0x000f28000c1e1b00 */
[----:B------:R-:W4:Y:S01]  /*01e0*/  LDG.E.64 R12, desc[UR6][R4.64+-0x28] ;  /* 0xffffd806040c7981 */ /* 0x000f22000c1e1b00 */
[----:B--2--5:R-:W-:-:S03]  /*01f0*/  DFMA R22, R8, R22, R6 ;  /* 0x000000160816722b */ /* 0x024fc60000000006 */
[----:B------:R-:W2:Y:S04]  /*0200*/  LDG.E.64 R6, desc[UR6][R2.64+-0x20] ;  /* 0xffffe00602067981 */ /* 0x000ea8000c1e1b00 */
[----:B------:R-:W2:Y:S01]  /*0210*/  LDG.E.64 R8, desc[UR6][R4.64+-0x20] ;  /* 0xffffe00604087981 */ /* 0x000ea2000c1e1b00 */
[----:B---3--:R-:W-:-:S03]  /*0220*/  DFMA R22, R16, R14, R22 ;  /* 0x0000000e1016722b */ /* 0x008fc60000000016 */
[----:B------:R-:W3:Y:S04]  /*0230*/  LDG.E.64 R14, desc[UR6][R2.64+-0x18] ;  /* 0xffffe806020e7981 */ /* 0x000ee8000c1e1b00 */
[----:B------:R-:W3:Y:S01]  /*0240*/  LDG.E.64 R16, desc[UR6][R4.64+-0x18] ;  /* 0xffffe80604107981 */ /* 0x000ee2000c1e1b00 */
[----:B----4-:R-:W-:-:S03]  /*0250*/  DFMA R22, R18, R20, R22 ;  /* 0x000000141216722b */ /* 0x010fc60000000016 */
[----:B------:R-:W4:Y:S04]  /*0260*/  LDG.E.64 R18, desc[UR6][R2.64+-0x10] ;  /* 0xfffff00602127981 */ /* 0x000f28000c1e1b00 */
[----:B------:R-:W4:Y:S01]  /*0270*/  LDG.E.64 R20, desc[UR6][R4.64+-0x10] ;  /* 0xfffff00604147981 */ /* 0x000f22000c1e1b00 */
[----:B------:R-:W-:-:S03]  /*0280*/  DFMA R22, R10, R12, R22 ;  /* 0x0000000c0a16722b */ /* 0x000fc60000000016 */
[----:B------:R-:W4:Y:S04]  /*0290*/  LDG.E.64 R10, desc[UR6][R2.64+-0x8] ;  /* 0xfffff806020a7981 */ /* 0x000f28000c1e1b00 */
[----:B------:R-:W4:Y:S01]  /*02a0*/  LDG.E.64 R12, desc[UR6][R4.64+-0x8] ;  /* 0xfffff806040c7981 */ /* 0x000f22000c1e1b00 */
[----:B--2---:R-:W-:-:S03]  /*02b0*/  DFMA R22, R6, R8, R22 ;  /* 0x000000080616722b */ /* 0x004fc60000000016 */
        /* <DEDUP_REMOVED lines=23> */
[----:B------:R-:W-:-:S04]  /*0430*/  UIADD3 UR4, UPT, UPT, UR4, 0x10, URZ ;  /* 0x0000001004047890 */ /* 0x000fc8000fffe0ff */
[----:B------:R-:W-:Y:S01]  /*0440*/  UISETP.NE.AND UP0, UPT, UR4, 0x310, UPT ;  /* 0x000003100400788c */ /* 0x000fe2000bf05270 */
[----:B--2---:R-:W-:Y:S01]  /*0450*/  DFMA R6, R6, R8, R22 ;  /* 0x000000080606722b */ /* 0x004fe20000000016 */
[----:B------:R-:W-:-:S04]  /*0460*/  IADD3 R8, P1, PT, R4, 0x80, RZ ;  /* 0x0000008004087810 */ /* 0x000fc80007f3e0ff */
[----:B------:R-:W-:-:S03]  /*0470*/  IADD3.X R9, PT, PT, RZ, R5, RZ, P1, !PT ;  /* 0x00000005ff097210 */ /* 0x000fc60000ffe4ff */
[----:B---3--:R-:W-:Y:S01]  /*0480*/  DFMA R6, R14, R16, R6 ;  /* 0x000000100e06722b */ /* 0x008fe20000000006 */
[----:B------:R-:W-:-:S05]  /*0490*/  IADD3 R14, P0, PT, R2, 0x80, RZ ;  /* 0x00000080020e7810 */ /* 0x000fca0007f1e0ff */
[----:B------:R-:W-:Y:S02]  /*04a0*/  IMAD.X R15, RZ, RZ, R3, P0 ;  /* 0x000000ffff0f7224 */ /* 0x000fe400000e0603 */
[----:B----4-:R-:W-:-:S08]  /*04b0*/  DFMA R6, R18, R20, R6 ;  /* 0x000000141206722b */ /* 0x010fd00000000006 */
[----:B------:R-:W-:Y:S01]  /*04c0*/  DFMA R6, R12, R10, R6 ;  /* 0x0000000a0c06722b */ /* 0x000fe20000000006 */
[----:B------:R-:W-:Y:S10]  /*04d0*/  BRA.U UP0, `(.L_x_9) ;  /* 0xfffffffd00147547 */ /* 0x000ff4000b83ffff */
[----:B------:R-:W0:Y:S01]  /*04e0*/  LDC.64 R4, c[0x0][0x3a8] ;  /* 0x0000ea00ff047b82 */ /* 0x000e220000000a00 */
[----:B------:R-:W-:Y:S01]  /*04f0*/  DSETP.MAX.AND P0, P1, RZ, R6, PT ;  /* 0x00000006ff00722a */ /* 0x000fe2000390f000 */
[----:B------:R-:W-:Y:S01]  /*0500*/  IMAD.MOV.U32 R3, RZ, RZ, R7 ;  /* 0x000000ffff037224 */ /* 0x000fe200078e0007 */
[----:B------:R-:W-:-:S04]  /*0510*/  MOV R2, RZ ;  /* 0x000000ff00027202 */ /* 0x000fc80000000f00 */
[C---:B------:R-:W-:Y:S02]  /*0520*/  FSEL R9, R2.reuse, R3, P0 ;  /* 0x0000000302097208 */ /* 0x040fe40000000000 */
[----:B------:R-:W-:-:S06]  /*0530*/  SEL R2, R2, R6, P0 ;  /* 0x0000000602027207 */ /* 0x000fcc0000000000 */
[----:B------:R-:W-:-:S05]  /*0540*/  @P1 LOP3.LUT R9, R3, 0x80000, RZ, 0xfc, !PT ;  /* 0x0008000003091812 */ /* 0x000fca00078efcff */
[----:B------:R-:W-:Y:S02]  /*0550*/  IMAD.MOV.U32 R3, RZ, RZ, R9 ;  /* 0x000000ffff037224 */ /* 0x000fe400078e0009 */
[----:B0-----:R-:W-:-:S05]  /*0560*/  IMAD.WIDE.U32 R4, R0, 0x8, R4 ;  /* 0x0000000800047825 */ /* 0x001fca00078e0004 */
[----:B------:R0:W-:Y:S02]  /*0570*/  STG.E.64 desc[UR6][R4.64], R2 ;  /* 0x0000000204007986 */ /* 0x0001e4000c101b06 */
.L_x_8:
[----:B------:R-:W-:Y:S05]  /*0580*/  BSYNC.RECONVERGENT B0 ;  /* 0x0000000000007941 */ /* 0x000fea0003800200 */
.L_x_7:
[----:B------:R-:W-:Y:S01]  /*0590*/  BAR.SYNC.DEFER_BLOCKING 0x0 ;  /* 0x0000000000007b1d */ /* 0x000fe20000010000 */
[----:B------:R-:W-:-:S13]  /*05a0*/  ISETP.GT.U32.AND P0, PT, R0, 0x9, PT ;  /* 0x000000090000780c */ /* 0x000fda0003f04070 */
[----:B------:R-:W-:Y:S05]  /*05b0*/  @P0 EXIT ;  /* 0x000000000000094d */ /* 0x000fea0003800000 */
[----:B------:R-:W1:Y:S01]  /*05c0*/  LDC.64 R6, c[0x0][0x3a0] ;  /* 0x0000e800ff067b82 */ /* 0x000e620000000a00 */
[----:B------:R-:W2:Y:S07]  /*05d0*/  LDCU.64 UR4, c[0x0][0x3a8] ;  /* 0x00007500ff0477ac */ /* 0x000eae0008000a00 */
[----:B0-----:R-:W0:Y:S01]  /*05e0*/  LDC.64 R2, c[0x0][0x398] ;  /* 0x0000e600ff027b82 */ /* 0x001e220000000a00 */
[----:B-1----:R-:W-:-:S06]  /*05f0*/  IMAD.WIDE.U32 R6, R0, 0x8, R6 ;  /* 0x0000000800067825 */ /* 0x002fcc00078e0006 */
[----:B------:R-:W5:Y:S01]  /*0600*/  LDG.E.64 R6, desc[UR6][R6.64] ;  /* 0x0000000606067981 */ /* 0x000f62000c1e1b00 */
[----:B--2---:R-:W-:Y:S01]  /*0610*/  UIADD3 UR4, UP0, UPT, UR4, 0x40, URZ ;  /* 0x0000004004047890 */ /* 0x004fe2000ff1e0ff */
[----:B0-----:R-:W-:-:S03]  /*0620*/  IMAD.WIDE.U32 R2, R0, 0x400, R2 ;  /* 0x0000040000027825 */ /* 0x001fc600078e0002 */
[----:B------:R-:W-:Y:S01]  /*0630*/  UIADD3.X UR5, UPT, UPT, URZ, UR5, URZ, UP0, !UPT ;  /* 0x00000005ff057290 */ /* 0x000fe200087fe4ff */
[----:B------:R-:W-:Y:S01]  /*0640*/  IADD3 R14, P0, PT, R2, 0x40, RZ ;  /* 0x00000040020e7810 */ /* 0x000fe20007f1e0ff */
[----:B------:R-:W-:Y:S01]  /*0650*/  IMAD.U32 R8, RZ, RZ, UR4 ;  /* 0x00000004ff087e24 */ /* 0x000fe2000f8e00ff */
[----:B------:R-:W-:Y:S02]  /*0660*/  UMOV UR4, URZ ;  /* 0x000000ff00047c82 */ /* 0x000fe40008000000 */
[----:B------:R-:W-:Y:S02]  /*0670*/  IADD3.X R15, PT, PT, RZ, R3, RZ, P0, !PT ;  /* 0x00000003ff0f7210 */ /* 0x000fe400007fe4ff */
[----:B------:R-:W-:-:S07]  /*0680*/  MOV R9, UR5 ;  /* 0x0000000500097c02 */ /* 0x000fce0008000f00 */
.L_x_10:
[----:B------:R-:W-:Y:S01]  /*0690*/  IMAD.MOV.U32 R2, RZ, RZ, R14 ;  /* 0x000000ffff027224 */ /* 0x000fe200078e000e */
[----:B------:R-:W-:Y:S01]  /*06a0*/  MOV R3, R15 ;  /* 0x0000000f00037202 */ /* 0x000fe20000000f00 */
[----:B------:R-:W-:Y:S01]  /*06b0*/  IMAD.MOV.U32 R4, RZ, RZ, R8 ;  /* 0x000000ffff047224 */ /* 0x000fe200078e0008 */
[----:B------:R-:W-:-:S03]  /*06c0*/  MOV R5, R9 ;  /* 0x0000000900057202 */ /* 0x000fc60000000f00 */
        /* <DEDUP_REMOVED lines=55> */
[----:B------:R-:W0:Y:S02]  /*0a40*/  LDC.64 R2, c[0x0][0x3b0] ;  /* 0x0000ec00ff027b82 */ /* 0x000e240000000a00 */
[----:B0-----:R-:W-:-:S05]  /*0a50*/  IMAD.WIDE.U32 R2, R0, 0x8, R2 ;  /* 0x0000000800027825 */ /* 0x001fca00078e0002 */
[----:B------:R-:W-:Y:S01]  /*0a60*/  STG.E.64 desc[UR6][R2.64], R6 ;  /* 0x0000000602007986 */ /* 0x000fe2000c101b06 */
[----:B------:R-:W-:Y:S05]  /*0a70*/  EXIT ;  /* 0x000000000000794d */ /* 0x000fea0003800000 */
.L_x_11:
        /* <DEDUP_REMOVED lines=16> */
.L_x_13:


//--------------------- .nv.shared._Z15backward_kernelPKdS0_S0_S0_PdS1_S1_S1_ --------------------------
	.section	.nv.shared._Z15backward_kernelPKdS0_S0_S0_PdS1_S1_S1_,"aw",@nobits
	.sectionflags	@""
	.align	8
.nv.shared._Z15backward_kernelPKdS0_S0_S0_PdS1_S1_S1_:
	.zero		2128


//--------------------- .nv.shared.reserved.0     --------------------------
	.section	.nv.shared.reserved.0,"aw",@nobits
	.weak		__nv_reservedSMEM_offset_0_alias
	.size		__nv_reservedSMEM_offset_0_alias, 0, 64
	.other		__nv_reservedSMEM_offset_0_alias,@"STO_CUDA_RESERVED_SHARED STV_DEFAULT"
__nv_reservedSMEM_offset_0_alias:
	.zero		0
	.zero		64


//--------------------- .nv.constant0._Z15backward_kernelPKdS0_S0_S0_PdS1_S1_S1_ --------------------------
	.section	.nv.constant0._Z15backward_kernelPKdS0_S0_S0_PdS1_S1_S1_,"a",@progbits
	.sectionflags	@""
	.align	4
.nv.constant0._Z15backward_kernelPKdS0_S0_S0_PdS1_S1_S1_:
	.zero		960


//--------------------- .nv.constant0._Z14forward_kernelPKdS0_S0_S0_S0_PdS1_ --------------------------
	.section	.nv.constant0._Z14forward_kernelPKdS0_S0_S0_S0_PdS1_,"a",@progbits
	.sectionflags	@""
	.align	4
.nv.constant0._Z14forward_kernelPKdS0_S0_S0_S0_PdS1_:
	.zero		952


//--------------------- SYMBOLS --------------------------

	.type		.nv.reservedSmem.offset0,@object
	.size		.nv.reservedSmem.offset0,0x4
	.type		.nv.reservedSmem.cap,@object
	.size		.nv.reservedSmem.cap,0x4
